//
// Generated by NVIDIA NVVM Compiler
//
// Compiler Build ID: CL-36424714
// Cuda compilation tools, release 13.0, V13.0.88
// Based on NVVM 20.0.0
//

.version 9.0
.target sm_100
.address_size 64

	// .globl	_Z32flashattn_forward_wmma_v3_kernelPK6__halfS1_S1_Pfiiif
.extern .shared .align 16 .b8 smem_raw[];

.visible .entry _Z32flashattn_forward_wmma_v3_kernelPK6__halfS1_S1_Pfiiif(
	.param .u64 .ptr .align 1 _Z32flashattn_forward_wmma_v3_kernelPK6__halfS1_S1_Pfiiif_param_0,
	.param .u64 .ptr .align 1 _Z32flashattn_forward_wmma_v3_kernelPK6__halfS1_S1_Pfiiif_param_1,
	.param .u64 .ptr .align 1 _Z32flashattn_forward_wmma_v3_kernelPK6__halfS1_S1_Pfiiif_param_2,
	.param .u64 .ptr .align 1 _Z32flashattn_forward_wmma_v3_kernelPK6__halfS1_S1_Pfiiif_param_3,
	.param .u32 _Z32flashattn_forward_wmma_v3_kernelPK6__halfS1_S1_Pfiiif_param_4,
	.param .u32 _Z32flashattn_forward_wmma_v3_kernelPK6__halfS1_S1_Pfiiif_param_5,
	.param .u32 _Z32flashattn_forward_wmma_v3_kernelPK6__halfS1_S1_Pfiiif_param_6,
	.param .f32 _Z32flashattn_forward_wmma_v3_kernelPK6__halfS1_S1_Pfiiif_param_7
)
{
	.reg .pred 	%p<85>;
	.reg .b16 	%rs<24>;
	.reg .b32 	%r<533>;
	.reg .b32 	%f<422>;
	.reg .b64 	%rd<18>;

	ld.param.u64 	%rd5, [_Z32flashattn_forward_wmma_v3_kernelPK6__halfS1_S1_Pfiiif_param_0];
	ld.param.u64 	%rd6, [_Z32flashattn_forward_wmma_v3_kernelPK6__halfS1_S1_Pfiiif_param_1];
	ld.param.u64 	%rd7, [_Z32flashattn_forward_wmma_v3_kernelPK6__halfS1_S1_Pfiiif_param_2];
	ld.param.u32 	%r129, [_Z32flashattn_forward_wmma_v3_kernelPK6__halfS1_S1_Pfiiif_param_5];
	ld.param.u32 	%r130, [_Z32flashattn_forward_wmma_v3_kernelPK6__halfS1_S1_Pfiiif_param_6];
	ld.param.f32 	%f89, [_Z32flashattn_forward_wmma_v3_kernelPK6__halfS1_S1_Pfiiif_param_7];
	and.b32  	%r131, %r130, 15;
	setp.ne.s32 	%p1, %r131, 0;
	@%p1 bra 	$L__BB0_28;
	shl.b32 	%r1, %r130, 6;
	mov.u32 	%r532, %tid.x;
	mov.u32 	%r132, %ctaid.x;
	shl.b32 	%r3, %r132, 5;
	setp.ge.s32 	%p2, %r3, %r129;
	@%p2 bra 	$L__BB0_28;
	mov.u32 	%r133, smem_raw;
	add.s32 	%r4, %r133, %r1;
	add.s32 	%r5, %r4, %r1;
	add.s32 	%r6, %r5, %r1;
	setp.gt.u32 	%p3, %r532, 31;
	@%p3 bra 	$L__BB0_7;
	mov.u32 	%r7, %ntid.x;
	add.s32 	%r134, %r532, %r7;
	max.u32 	%r135, %r134, 32;
	setp.lt.u32 	%p4, %r134, 32;
	selp.u32 	%r136, 1, 0, %p4;
	add.s32 	%r137, %r134, %r136;
	sub.s32 	%r138, %r135, %r137;
	div.u32 	%r139, %r138, %r7;
	add.s32 	%r8, %r139, %r136;
	and.b32  	%r140, %r8, 3;
	setp.eq.s32 	%p5, %r140, 3;
	mov.u32 	%r499, %r532;
	@%p5 bra 	$L__BB0_6;
	add.s32 	%r142, %r8, 1;
	and.b32  	%r9, %r142, 3;
	mov.b32 	%r498, 0;
	mov.u32 	%r499, %r532;
$L__BB0_5:
	.pragma "nounroll";
	shl.b32 	%r143, %r499, 2;
	add.s32 	%r144, %r6, %r143;
	mov.b32 	%r145, -8388608;
	st.shared.u32 	[%r144+4096], %r145;
	mov.b32 	%r146, 0;
	st.shared.u32 	[%r144+4224], %r146;
	st.shared.u32 	[%r144+4352], %r146;
	add.s32 	%r499, %r499, %r7;
	add.s32 	%r498, %r498, 1;
	setp.ne.s32 	%p6, %r498, %r9;
	@%p6 bra 	$L__BB0_5;
$L__BB0_6:
	setp.lt.u32 	%p7, %r8, 3;
	@%p7 bra 	$L__BB0_7;
	bra.uni 	$L__BB0_111;
$L__BB0_7:
	shl.b32 	%r15, %r130, 5;
	setp.ge.s32 	%p9, %r532, %r15;
	@%p9 bra 	$L__BB0_10;
	mov.u32 	%r16, %ntid.x;
	mov.u32 	%r501, %r532;
$L__BB0_9:
	shl.b32 	%r155, %r501, 2;
	add.s32 	%r156, %r6, %r155;
	mov.b32 	%r157, 0;
	st.shared.u32 	[%r156+6528], %r157;
	add.s32 	%r501, %r501, %r16;
	setp.lt.s32 	%p10, %r501, %r15;
	@%p10 bra 	$L__BB0_9;
$L__BB0_10:
	setp.ge.s32 	%p11, %r532, %r15;
	bar.sync 	0;
	mov.u32 	%r158, %ctaid.y;
	mul.lo.s32 	%r21, %r129, %r158;
	add.s32 	%r159, %r21, %r3;
	mul.lo.s32 	%r22, %r159, %r130;
	@%p11 bra 	$L__BB0_15;
	mov.f32 	%f90, 0f00000000;
	// begin inline asm
	{  cvt.rn.f16.f32 %rs7, %f90;}

	// end inline asm
	mov.u32 	%r23, %ntid.x;
	cvta.to.global.u64 	%rd1, %rd5;
	mov.u32 	%r502, %r532;
$L__BB0_12:
	div.s32 	%r25, %r502, %r130;
	mul.lo.s32 	%r160, %r25, %r130;
	sub.s32 	%r26, %r502, %r160;
	add.s32 	%r161, %r3, %r25;
	setp.ge.s32 	%p12, %r161, %r129;
	mov.u16 	%rs23, %rs7;
	@%p12 bra 	$L__BB0_14;
	mad.lo.s32 	%r162, %r25, %r130, %r22;
	add.s32 	%r163, %r162, %r26;
	mul.wide.s32 	%rd9, %r163, 2;
	add.s64 	%rd10, %rd1, %rd9;
	ld.global.nc.u16 	%rs23, [%rd10];
$L__BB0_14:
	mad.lo.s32 	%r164, %r25, %r130, %r26;
	shl.b32 	%r165, %r164, 1;
	add.s32 	%r167, %r133, %r165;
	st.shared.u16 	[%r167], %rs23;
	add.s32 	%r502, %r502, %r23;
	setp.lt.s32 	%p13, %r502, %r15;
	@%p13 bra 	$L__BB0_12;
$L__BB0_15:
	bar.sync 	0;
	setp.lt.s32 	%p14, %r129, 1;
	@%p14 bra 	$L__BB0_23;
	shl.b32 	%r169, %r130, 7;
	add.s32 	%r28, %r6, %r169;
	shr.u32 	%r170, %r532, 5;
	mov.u32 	%r29, %ntid.x;
	shr.u32 	%r171, %r532, 2;
	and.b32  	%r172, %r171, 16;
	shr.u32 	%r173, %r532, 1;
	and.b32  	%r30, %r173, 16;
	mul.lo.s32 	%r31, %r130, %r172;
	shl.b32 	%r174, %r532, 1;
	and.b32  	%r175, %r174, 64;
	shl.b32 	%r176, %r532, 5;
	and.b32  	%r177, %r176, 2048;
	or.b32  	%r178, %r177, %r175;
	add.s32 	%r32, %r6, %r178;
	and.b32  	%r33, %r170, 1;
	add.s32 	%r179, %r130, -1;
	shr.u32 	%r180, %r179, 4;
	add.s32 	%r181, %r180, 1;
	and.b32  	%r34, %r181, 3;
	shl.b32 	%r182, %r532, 4;
	and.b32  	%r183, %r182, 1024;
	add.s32 	%r184, %r6, %r183;
	add.s32 	%r35, %r184, 4480;
	add.s32 	%r36, %r184, 4512;
	cvt.u16.u32 	%rs8, %r170;
	and.b16  	%rs9, %rs8, 1;
	mul.wide.u16 	%r185, %rs9, 32;
	add.s32 	%r186, %r1, %r185;
	add.s32 	%r188, %r186, %r133;
	add.s32 	%r37, %r188, 2048;
	shr.u32 	%r189, %r532, 6;
	and.b32  	%r190, %r189, 1;
	mul.lo.s32 	%r191, %r130, %r190;
	shl.b32 	%r192, %r191, 5;
	add.s32 	%r38, %r133, %r192;
	and.b32  	%r193, %r181, 536870908;
	neg.s32 	%r39, %r193;
	cvta.to.global.u64 	%rd2, %rd7;
	cvta.to.global.u64 	%rd3, %rd6;
	mov.b32 	%r504, 0;
	shl.b32 	%r292, %r30, 1;
	mov.u32 	%r503, %r129;
$L__BB0_17:
	min.s32 	%r43, %r503, 32;
	neg.s32 	%r44, %r43;
	and.b32  	%r45, %r44, 7;
	max.s32 	%r46, %r43, 1;
	and.b32  	%r47, %r46, 3;
	sub.s32 	%r48, %r129, %r504;
	min.s32 	%r49, %r48, 32;
	add.s32 	%r194, %r504, %r21;
	mul.lo.s32 	%r50, %r194, %r130;
	mul.lo.s32 	%r51, %r49, %r130;
	setp.ge.s32 	%p15, %r532, %r51;
	@%p15 bra 	$L__BB0_20;
	mov.u32 	%r505, %r532;
$L__BB0_19:
	div.s32 	%r195, %r505, %r130;
	mul.lo.s32 	%r196, %r195, %r130;
	sub.s32 	%r197, %r505, %r196;
	add.s32 	%r198, %r196, %r50;
	add.s32 	%r199, %r198, %r197;
	mul.wide.s32 	%rd11, %r199, 2;
	add.s64 	%rd12, %rd3, %rd11;
	ld.global.nc.u16 	%rs10, [%rd12];
	shl.b32 	%r200, %r197, 5;
	add.s32 	%r201, %r200, %r195;
	shl.b32 	%r202, %r201, 1;
	add.s32 	%r203, %r4, %r202;
	st.shared.u16 	[%r203], %rs10;
	add.s32 	%r505, %r505, %r29;
	setp.lt.s32 	%p16, %r505, %r51;
	@%p16 bra 	$L__BB0_19;
$L__BB0_20:
	add.s32 	%r508, %r51, %r532;
	setp.ge.s32 	%p17, %r508, %r15;
	@%p17 bra 	$L__BB0_29;
	mov.f32 	%f91, 0f00000000;
	// begin inline asm
	{  cvt.rn.f16.f32 %rs11, %f91;}

	// end inline asm
	mov.u32 	%r506, %r508;
$L__BB0_22:
	div.s32 	%r204, %r506, %r130;
	mul.lo.s32 	%r205, %r204, %r130;
	sub.s32 	%r206, %r506, %r205;
	shl.b32 	%r207, %r206, 5;
	add.s32 	%r208, %r207, %r204;
	shl.b32 	%r209, %r208, 1;
	add.s32 	%r210, %r4, %r209;
	st.shared.u16 	[%r210], %rs11;
	add.s32 	%r506, %r506, %r29;
	setp.lt.s32 	%p18, %r506, %r15;
	@%p18 bra 	$L__BB0_22;
	bra.uni 	$L__BB0_29;
$L__BB0_23:
	setp.ge.s32 	%p82, %r532, %r15;
	@%p82 bra 	$L__BB0_28;
	ld.param.u64 	%rd17, [_Z32flashattn_forward_wmma_v3_kernelPK6__halfS1_S1_Pfiiif_param_3];
	mov.u32 	%r40, %ntid.x;
	cvta.to.global.u64 	%rd4, %rd17;
$L__BB0_25:
	div.s32 	%r127, %r532, %r130;
	add.s32 	%r491, %r3, %r127;
	setp.ge.s32 	%p83, %r491, %r129;
	@%p83 bra 	$L__BB0_27;
	rem.s32 	%r492, %r532, %r130;
	mad.lo.s32 	%r493, %r127, %r130, %r492;
	shl.b32 	%r494, %r493, 2;
	add.s32 	%r495, %r6, %r494;
	ld.shared.f32 	%f378, [%r495+6528];
	add.s32 	%r496, %r493, %r22;
	mul.wide.s32 	%rd15, %r496, 4;
	add.s64 	%rd16, %rd4, %rd15;
	st.global.f32 	[%rd16], %f378;
$L__BB0_27:
	add.s32 	%r532, %r532, %r40;
	setp.lt.s32 	%p84, %r532, %r15;
	@%p84 bra 	$L__BB0_25;
$L__BB0_28:
	ret;
$L__BB0_29:
	setp.ge.s32 	%p19, %r532, %r51;
	mov.u32 	%r507, %r532;
	@%p19 bra 	$L__BB0_30;
	bra.uni 	$L__BB0_112;
$L__BB0_30:
	setp.ge.s32 	%p21, %r508, %r15;
	@%p21 bra 	$L__BB0_33;
	mov.f32 	%f92, 0f00000000;
	// begin inline asm
	{  cvt.rn.f16.f32 %rs13, %f92;}

	// end inline asm
$L__BB0_32:
	shl.b32 	%r214, %r508, 1;
	add.s32 	%r215, %r5, %r214;
	st.shared.u16 	[%r215], %rs13;
	add.s32 	%r508, %r508, %r29;
	setp.lt.s32 	%p22, %r508, %r15;
	@%p22 bra 	$L__BB0_32;
$L__BB0_33:
	setp.lt.u32 	%p23, %r532, 128;
	bar.sync 	0;
	@%p23 bra 	$L__BB0_34;
	bra.uni 	$L__BB0_43;
$L__BB0_34:
	setp.gt.s32 	%p24, %r130, 0;
	mov.f32 	%f403, 0f00000000;
	mov.f32 	%f404, %f403;
	mov.f32 	%f405, %f403;
	mov.f32 	%f406, %f403;
	mov.f32 	%f407, %f403;
	mov.f32 	%f408, %f403;
	mov.f32 	%f409, %f403;
	mov.f32 	%f410, %f403;
	@%p24 bra 	$L__BB0_35;
	bra.uni 	$L__BB0_42;
$L__BB0_35:
	setp.lt.u32 	%p25, %r130, 49;
	mov.b32 	%r513, 0;
	mov.f32 	%f410, 0f00000000;
	mov.f32 	%f409, %f410;
	mov.f32 	%f408, %f410;
	mov.f32 	%f407, %f410;
	mov.f32 	%f406, %f410;
	mov.f32 	%f405, %f410;
	mov.f32 	%f404, %f410;
	mov.f32 	%f403, %f410;
	@%p25 bra 	$L__BB0_38;
	mov.b32 	%r513, 0;
	mov.f32 	%f410, 0f00000000;
	mov.u32 	%r509, %r39;
	mov.u32 	%r510, %r38;
	mov.u32 	%r511, %r37;
$L__BB0_37:
	add.s32 	%r218, %r511, -2048;
	wmma.load.a.sync.aligned.row.m16n16k16.shared.f16 	{%r219, %r220, %r221, %r222, %r223, %r224, %r225, %r226}, [%r510], %r130;
	mov.b32 	%r227, 32;
	wmma.load.b.sync.aligned.row.m16n16k16.shared.f16 	{%r228, %r229, %r230, %r231, %r232, %r233, %r234, %r235}, [%r218], %r227;
	wmma.mma.sync.aligned.row.row.m16n16k16.f32.f32 {%f97, %f98, %f99, %f100, %f101, %f102, %f103, %f104}, {%r219, %r220, %r221, %r222, %r223, %r224, %r225, %r226}, {%r228, %r229, %r230, %r231, %r232, %r233, %r234, %r235}, {%f403, %f404, %f405, %f406, %f407, %f408, %f409, %f410};
	add.s32 	%r236, %r510, 32;
	add.s32 	%r237, %r511, -1024;
	wmma.load.a.sync.aligned.row.m16n16k16.shared.f16 	{%r238, %r239, %r240, %r241, %r242, %r243, %r244, %r245}, [%r236], %r130;
	wmma.load.b.sync.aligned.row.m16n16k16.shared.f16 	{%r246, %r247, %r248, %r249, %r250, %r251, %r252, %r253}, [%r237], %r227;
	wmma.mma.sync.aligned.row.row.m16n16k16.f32.f32 {%f105, %f106, %f107, %f108, %f109, %f110, %f111, %f112}, {%r238, %r239, %r240, %r241, %r242, %r243, %r244, %r245}, {%r246, %r247, %r248, %r249, %r250, %r251, %r252, %r253}, {%f97, %f98, %f99, %f100, %f101, %f102, %f103, %f104};
	add.s32 	%r254, %r510, 64;
	wmma.load.a.sync.aligned.row.m16n16k16.shared.f16 	{%r255, %r256, %r257, %r258, %r259, %r260, %r261, %r262}, [%r254], %r130;
	wmma.load.b.sync.aligned.row.m16n16k16.shared.f16 	{%r263, %r264, %r265, %r266, %r267, %r268, %r269, %r270}, [%r511], %r227;
	wmma.mma.sync.aligned.row.row.m16n16k16.f32.f32 {%f113, %f114, %f115, %f116, %f117, %f118, %f119, %f120}, {%r255, %r256, %r257, %r258, %r259, %r260, %r261, %r262}, {%r263, %r264, %r265, %r266, %r267, %r268, %r269, %r270}, {%f105, %f106, %f107, %f108, %f109, %f110, %f111, %f112};
	add.s32 	%r271, %r510, 96;
	add.s32 	%r272, %r511, 1024;
	wmma.load.a.sync.aligned.row.m16n16k16.shared.f16 	{%r273, %r274, %r275, %r276, %r277, %r278, %r279, %r280}, [%r271], %r130;
	wmma.load.b.sync.aligned.row.m16n16k16.shared.f16 	{%r281, %r282, %r283, %r284, %r285, %r286, %r287, %r288}, [%r272], %r227;
	wmma.mma.sync.aligned.row.row.m16n16k16.f32.f32 {%f403, %f404, %f405, %f406, %f407, %f408, %f409, %f410}, {%r273, %r274, %r275, %r276, %r277, %r278, %r279, %r280}, {%r281, %r282, %r283, %r284, %r285, %r286, %r287, %r288}, {%f113, %f114, %f115, %f116, %f117, %f118, %f119, %f120};
	add.s32 	%r513, %r513, 64;
	add.s32 	%r511, %r511, 4096;
	add.s32 	%r510, %r510, 128;
	add.s32 	%r509, %r509, 4;
	setp.ne.s32 	%p26, %r509, 0;
	@%p26 bra 	$L__BB0_37;
$L__BB0_38:
	setp.eq.s32 	%p27, %r34, 0;
	@%p27 bra 	$L__BB0_42;
	setp.eq.s32 	%p28, %r34, 1;
	add.s32 	%r289, %r513, %r31;
	shl.b32 	%r290, %r289, 1;
	mov.u32 	%r291, smem_raw;
	add.s32 	%r70, %r291, %r290;
	shl.b32 	%r293, %r513, 6;
	or.b32  	%r294, %r293, %r292;
	add.s32 	%r71, %r4, %r294;
	wmma.load.a.sync.aligned.row.m16n16k16.shared.f16 	{%r295, %r296, %r297, %r298, %r299, %r300, %r301, %r302}, [%r70], %r130;
	mov.b32 	%r303, 32;
	wmma.load.b.sync.aligned.row.m16n16k16.shared.f16 	{%r304, %r305, %r306, %r307, %r308, %r309, %r310, %r311}, [%r71], %r303;
	wmma.mma.sync.aligned.row.row.m16n16k16.f32.f32 {%f403, %f404, %f405, %f406, %f407, %f408, %f409, %f410}, {%r295, %r296, %r297, %r298, %r299, %r300, %r301, %r302}, {%r304, %r305, %r306, %r307, %r308, %r309, %r310, %r311}, {%f403, %f404, %f405, %f406, %f407, %f408, %f409, %f410};
	@%p28 bra 	$L__BB0_42;
	setp.eq.s32 	%p29, %r34, 2;
	add.s32 	%r312, %r70, 32;
	add.s32 	%r313, %r71, 1024;
	wmma.load.a.sync.aligned.row.m16n16k16.shared.f16 	{%r314, %r315, %r316, %r317, %r318, %r319, %r320, %r321}, [%r312], %r130;
	mov.b32 	%r322, 32;
	wmma.load.b.sync.aligned.row.m16n16k16.shared.f16 	{%r323, %r324, %r325, %r326, %r327, %r328, %r329, %r330}, [%r313], %r322;
	wmma.mma.sync.aligned.row.row.m16n16k16.f32.f32 {%f403, %f404, %f405, %f406, %f407, %f408, %f409, %f410}, {%r314, %r315, %r316, %r317, %r318, %r319, %r320, %r321}, {%r323, %r324, %r325, %r326, %r327, %r328, %r329, %r330}, {%f403, %f404, %f405, %f406, %f407, %f408, %f409, %f410};
	@%p29 bra 	$L__BB0_42;
	add.s32 	%r331, %r70, 64;
	add.s32 	%r332, %r71, 2048;
	wmma.load.a.sync.aligned.row.m16n16k16.shared.f16 	{%r333, %r334, %r335, %r336, %r337, %r338, %r339, %r340}, [%r331], %r130;
	mov.b32 	%r341, 32;
	wmma.load.b.sync.aligned.row.m16n16k16.shared.f16 	{%r342, %r343, %r344, %r345, %r346, %r347, %r348, %r349}, [%r332], %r341;
	wmma.mma.sync.aligned.row.row.m16n16k16.f32.f32 {%f403, %f404, %f405, %f406, %f407, %f408, %f409, %f410}, {%r333, %r334, %r335, %r336, %r337, %r338, %r339, %r340}, {%r342, %r343, %r344, %r345, %r346, %r347, %r348, %r349}, {%f403, %f404, %f405, %f406, %f407, %f408, %f409, %f410};
$L__BB0_42:
	mov.b32 	%r350, 32;
	wmma.store.d.sync.aligned.row.m16n16k16.shared.f32 	[%r32], {%f403, %f404, %f405, %f406, %f407, %f408, %f409, %f410}, %r350;
$L__BB0_43:
	setp.gt.u32 	%p30, %r532, 31;
	bar.sync 	0;
	@%p30 bra 	$L__BB0_67;
	and.b32  	%r72, %r46, 60;
	and.b32  	%r73, %r46, 1;
	mov.u32 	%r514, %r532;
$L__BB0_45:
	add.s32 	%r351, %r3, %r514;
	setp.ge.s32 	%p31, %r351, %r129;
	@%p31 bra 	$L__BB0_66;
	setp.lt.s32 	%p32, %r48, 1;
	shl.b32 	%r352, %r514, 2;
	add.s32 	%r75, %r6, %r352;
	ld.shared.f32 	%f65, [%r75+4096];
	ld.shared.f32 	%f66, [%r75+4224];
	mov.f32 	%f414, 0fFF800000;
	@%p32 bra 	$L__BB0_54;
	setp.lt.s32 	%p33, %r503, 4;
	shl.b32 	%r76, %r514, 5;
	mov.f32 	%f414, 0fFF800000;
	mov.b32 	%r516, 0;
	@%p33 bra 	$L__BB0_50;
	mov.f32 	%f414, 0fFF800000;
	mov.b32 	%r515, 0;
$L__BB0_49:
	add.s32 	%r355, %r76, %r515;
	shl.b32 	%r356, %r355, 2;
	add.s32 	%r357, %r6, %r356;
	ld.shared.v4.f32 	{%f125, %f126, %f127, %f128}, [%r357];
	mul.f32 	%f129, %f89, %f125;
	max.f32 	%f130, %f414, %f129;
	mul.f32 	%f131, %f89, %f126;
	max.f32 	%f132, %f130, %f131;
	mul.f32 	%f133, %f89, %f127;
	max.f32 	%f134, %f132, %f133;
	mul.f32 	%f135, %f89, %f128;
	st.shared.v4.f32 	[%r357], {%f129, %f131, %f133, %f135};
	max.f32 	%f414, %f134, %f135;
	add.s32 	%r515, %r515, 4;
	setp.ne.s32 	%p34, %r515, %r72;
	mov.u32 	%r516, %r72;
	@%p34 bra 	$L__BB0_49;
$L__BB0_50:
	setp.eq.s32 	%p35, %r47, 0;
	@%p35 bra 	$L__BB0_54;
	setp.eq.s32 	%p36, %r47, 1;
	add.s32 	%r358, %r76, %r516;
	shl.b32 	%r359, %r358, 2;
	add.s32 	%r80, %r6, %r359;
	ld.shared.f32 	%f136, [%r80];
	mul.f32 	%f137, %f89, %f136;
	st.shared.f32 	[%r80], %f137;
	max.f32 	%f414, %f414, %f137;
	@%p36 bra 	$L__BB0_54;
	setp.eq.s32 	%p37, %r47, 2;
	ld.shared.f32 	%f138, [%r80+4];
	mul.f32 	%f139, %f89, %f138;
	st.shared.f32 	[%r80+4], %f139;
	max.f32 	%f414, %f414, %f139;
	@%p37 bra 	$L__BB0_54;
	ld.shared.f32 	%f140, [%r80+8];
	mul.f32 	%f141, %f89, %f140;
	st.shared.f32 	[%r80+8], %f141;
	max.f32 	%f414, %f414, %f141;
$L__BB0_54:
	max.f32 	%f75, %f65, %f414;
	setp.eq.f32 	%p38, %f65, 0fFF800000;
	mov.f32 	%f415, 0f00000000;
	@%p38 bra 	$L__BB0_56;
	sub.f32 	%f143, %f65, %f75;
	fma.rn.f32 	%f144, %f143, 0f3BBB989D, 0f3F000000;
	cvt.sat.f32.f32 	%f145, %f144;
	mov.f32 	%f146, 0f4B400001;
	mov.f32 	%f147, 0f437C0000;
	fma.rm.f32 	%f148, %f145, %f147, %f146;
	add.f32 	%f149, %f148, 0fCB40007F;
	neg.f32 	%f150, %f149;
	fma.rn.f32 	%f151, %f143, 0f3FB8AA3B, %f150;
	fma.rn.f32 	%f152, %f143, 0f32A57060, %f151;
	mov.b32 	%r360, %f148;
	shl.b32 	%r361, %r360, 23;
	mov.b32 	%f153, %r361;
	ex2.approx.ftz.f32 	%f154, %f152;
	mul.f32 	%f155, %f154, %f153;
	mul.f32 	%f415, %f66, %f155;
$L__BB0_56:
	setp.lt.s32 	%p39, %r48, 1;
	mov.f32 	%f421, 0f00000000;
	@%p39 bra 	$L__BB0_65;
	setp.lt.s32 	%p40, %r503, 4;
	shl.b32 	%r81, %r514, 5;
	mov.f32 	%f421, 0f00000000;
	mov.b32 	%r519, 0;
	@%p40 bra 	$L__BB0_60;
	mov.f32 	%f421, 0f00000000;
	mov.b32 	%r517, 0;
$L__BB0_59:
	.pragma "nounroll";
	add.s32 	%r364, %r81, %r517;
	shl.b32 	%r365, %r364, 2;
	add.s32 	%r366, %r6, %r365;
	ld.shared.v4.f32 	{%f160, %f161, %f162, %f163}, [%r366];
	sub.f32 	%f164, %f160, %f75;
	fma.rn.f32 	%f165, %f164, 0f3BBB989D, 0f3F000000;
	cvt.sat.f32.f32 	%f166, %f165;
	mov.f32 	%f167, 0f4B400001;
	mov.f32 	%f168, 0f437C0000;
	fma.rm.f32 	%f169, %f166, %f168, %f167;
	add.f32 	%f170, %f169, 0fCB40007F;
	neg.f32 	%f171, %f170;
	fma.rn.f32 	%f172, %f164, 0f3FB8AA3B, %f171;
	fma.rn.f32 	%f173, %f164, 0f32A57060, %f172;
	mov.b32 	%r367, %f169;
	shl.b32 	%r368, %r367, 23;
	mov.b32 	%f174, %r368;
	ex2.approx.ftz.f32 	%f175, %f173;
	fma.rn.f32 	%f176, %f175, %f174, %f421;
	sub.f32 	%f177, %f161, %f75;
	fma.rn.f32 	%f178, %f177, 0f3BBB989D, 0f3F000000;
	cvt.sat.f32.f32 	%f179, %f178;
	fma.rm.f32 	%f180, %f179, %f168, %f167;
	add.f32 	%f181, %f180, 0fCB40007F;
	neg.f32 	%f182, %f181;
	fma.rn.f32 	%f183, %f177, 0f3FB8AA3B, %f182;
	fma.rn.f32 	%f184, %f177, 0f32A57060, %f183;
	mov.b32 	%r369, %f180;
	shl.b32 	%r370, %r369, 23;
	mov.b32 	%f185, %r370;
	ex2.approx.ftz.f32 	%f186, %f184;
	fma.rn.f32 	%f187, %f186, %f185, %f176;
	sub.f32 	%f188, %f162, %f75;
	fma.rn.f32 	%f189, %f188, 0f3BBB989D, 0f3F000000;
	cvt.sat.f32.f32 	%f190, %f189;
	fma.rm.f32 	%f191, %f190, %f168, %f167;
	add.f32 	%f192, %f191, 0fCB40007F;
	neg.f32 	%f193, %f192;
	fma.rn.f32 	%f194, %f188, 0f3FB8AA3B, %f193;
	fma.rn.f32 	%f195, %f188, 0f32A57060, %f194;
	mov.b32 	%r371, %f191;
	shl.b32 	%r372, %r371, 23;
	mov.b32 	%f196, %r372;
	ex2.approx.ftz.f32 	%f197, %f195;
	fma.rn.f32 	%f198, %f197, %f196, %f187;
	sub.f32 	%f199, %f163, %f75;
	fma.rn.f32 	%f200, %f199, 0f3BBB989D, 0f3F000000;
	cvt.sat.f32.f32 	%f201, %f200;
	fma.rm.f32 	%f202, %f201, %f168, %f167;
	add.f32 	%f203, %f202, 0fCB40007F;
	neg.f32 	%f204, %f203;
	fma.rn.f32 	%f205, %f199, 0f3FB8AA3B, %f204;
	fma.rn.f32 	%f206, %f199, 0f32A57060, %f205;
	mov.b32 	%r373, %f202;
	shl.b32 	%r374, %r373, 23;
	mov.b32 	%f207, %r374;
	ex2.approx.ftz.f32 	%f208, %f206;
	fma.rn.f32 	%f421, %f208, %f207, %f198;
	add.s32 	%r517, %r517, 4;
	setp.ne.s32 	%p41, %r517, %r72;
	mov.u32 	%r519, %r72;
	@%p41 bra 	$L__BB0_59;
$L__BB0_60:
	setp.eq.s32 	%p42, %r47, 0;
	@%p42 bra 	$L__BB0_65;
	setp.eq.s32 	%p43, %r47, 1;
	@%p43 bra 	$L__BB0_63;
	add.s32 	%r375, %r81, %r519;
	shl.b32 	%r376, %r375, 2;
	add.s32 	%r377, %r6, %r376;
	ld.shared.f32 	%f210, [%r377];
	sub.f32 	%f211, %f210, %f75;
	fma.rn.f32 	%f212, %f211, 0f3BBB989D, 0f3F000000;
	cvt.sat.f32.f32 	%f213, %f212;
	mov.f32 	%f214, 0f4B400001;
	mov.f32 	%f215, 0f437C0000;
	fma.rm.f32 	%f216, %f213, %f215, %f214;
	add.f32 	%f217, %f216, 0fCB40007F;
	neg.f32 	%f218, %f217;
	fma.rn.f32 	%f219, %f211, 0f3FB8AA3B, %f218;
	fma.rn.f32 	%f220, %f211, 0f32A57060, %f219;
	mov.b32 	%r378, %f216;
	shl.b32 	%r379, %r378, 23;
	mov.b32 	%f221, %r379;
	ex2.approx.ftz.f32 	%f222, %f220;
	fma.rn.f32 	%f223, %f222, %f221, %f421;
	ld.shared.f32 	%f224, [%r377+4];
	sub.f32 	%f225, %f224, %f75;
	fma.rn.f32 	%f226, %f225, 0f3BBB989D, 0f3F000000;
	cvt.sat.f32.f32 	%f227, %f226;
	fma.rm.f32 	%f228, %f227, %f215, %f214;
	add.f32 	%f229, %f228, 0fCB40007F;
	neg.f32 	%f230, %f229;
	fma.rn.f32 	%f231, %f225, 0f3FB8AA3B, %f230;
	fma.rn.f32 	%f232, %f225, 0f32A57060, %f231;
	mov.b32 	%r380, %f228;
	shl.b32 	%r381, %r380, 23;
	mov.b32 	%f233, %r381;
	ex2.approx.ftz.f32 	%f234, %f232;
	fma.rn.f32 	%f421, %f234, %f233, %f223;
	add.s32 	%r519, %r519, 2;
$L__BB0_63:
	setp.eq.s32 	%p44, %r73, 0;
	@%p44 bra 	$L__BB0_65;
	add.s32 	%r382, %r81, %r519;
	shl.b32 	%r383, %r382, 2;
	add.s32 	%r384, %r6, %r383;
	ld.shared.f32 	%f235, [%r384];
	sub.f32 	%f236, %f235, %f75;
	fma.rn.f32 	%f237, %f236, 0f3BBB989D, 0f3F000000;
	cvt.sat.f32.f32 	%f238, %f237;
	mov.f32 	%f239, 0f4B400001;
	mov.f32 	%f240, 0f437C0000;
	fma.rm.f32 	%f241, %f238, %f240, %f239;
	add.f32 	%f242, %f241, 0fCB40007F;
	neg.f32 	%f243, %f242;
	fma.rn.f32 	%f244, %f236, 0f3FB8AA3B, %f243;
	fma.rn.f32 	%f245, %f236, 0f32A57060, %f244;
	mov.b32 	%r385, %f241;
	shl.b32 	%r386, %r385, 23;
	mov.b32 	%f246, %r386;
	ex2.approx.ftz.f32 	%f247, %f245;
	fma.rn.f32 	%f421, %f247, %f246, %f421;
$L__BB0_65:
	add.f32 	%f248, %f415, %f421;
	setp.gt.f32 	%p45, %f248, 0f00000000;
	setp.gt.f32 	%p46, %f66, 0f00000000;
	div.rn.f32 	%f249, %f415, %f248;
	selp.f32 	%f250, %f249, 0f00000000, %p46;
	selp.f32 	%f251, %f250, 0f00000000, %p45;
	st.shared.f32 	[%r75+4096], %f75;
	st.shared.f32 	[%r75+4224], %f248;
	st.shared.f32 	[%r75+4352], %f251;
$L__BB0_66:
	add.s32 	%r514, %r514, %r29;
	setp.lt.u32 	%p47, %r514, 32;
	@%p47 bra 	$L__BB0_45;
$L__BB0_67:
	setp.ge.s32 	%p48, %r532, %r15;
	bar.sync 	0;
	@%p48 bra 	$L__BB0_72;
	mov.u32 	%r520, %r532;
$L__BB0_69:
	div.s32 	%r89, %r520, %r130;
	add.s32 	%r387, %r3, %r89;
	setp.ge.s32 	%p49, %r387, %r129;
	@%p49 bra 	$L__BB0_71;
	shl.b32 	%r388, %r89, 2;
	add.s32 	%r389, %r6, %r388;
	ld.shared.f32 	%f252, [%r389+4352];
	rem.s32 	%r390, %r520, %r130;
	mad.lo.s32 	%r391, %r89, %r130, %r390;
	shl.b32 	%r392, %r391, 2;
	add.s32 	%r393, %r6, %r392;
	ld.shared.f32 	%f253, [%r393+6528];
	mul.f32 	%f254, %f252, %f253;
	st.shared.f32 	[%r393+6528], %f254;
$L__BB0_71:
	add.s32 	%r520, %r520, %r29;
	setp.lt.s32 	%p50, %r520, %r15;
	@%p50 bra 	$L__BB0_69;
$L__BB0_72:
	setp.gt.u32 	%p51, %r532, 31;
	bar.sync 	0;
	@%p51 bra 	$L__BB0_99;
	sub.s32 	%r394, 32, %r43;
	and.b32  	%r91, %r46, 60;
	and.b32  	%r92, %r394, 15;
	add.s32 	%r93, %r43, -17;
	and.b32  	%r94, %r394, -16;
	and.b32  	%r95, %r44, 3;
	and.b32  	%r395, %r44, 15;
	add.s32 	%r96, %r395, -1;
	add.s32 	%r97, %r45, -1;
	mov.u32 	%r521, %r532;
$L__BB0_74:
	add.s32 	%r396, %r3, %r521;
	setp.lt.s32 	%p52, %r396, %r129;
	@%p52 bra 	$L__BB0_76;
	mov.f32 	%f255, 0f00000000;
	// begin inline asm
	{  cvt.rn.f16.f32 %rs14, %f255;}

	// end inline asm
	shl.b32 	%r397, %r521, 6;
	add.s32 	%r398, %r6, %r397;
	mov.b32 	%r399, {%rs14, %rs14};
	st.shared.v4.b32 	[%r398+4480], {%r399, %r399, %r399, %r399};
	st.shared.v4.b32 	[%r398+4496], {%r399, %r399, %r399, %r399};
	st.shared.v4.b32 	[%r398+4512], {%r399, %r399, %r399, %r399};
	st.shared.v4.b32 	[%r398+4528], {%r399, %r399, %r399, %r399};
	bra.uni 	$L__BB0_98;
$L__BB0_76:
	setp.lt.s32 	%p53, %r48, 1;
	shl.b32 	%r400, %r521, 2;
	add.s32 	%r401, %r6, %r400;
	ld.shared.f32 	%f87, [%r401+4096];
	ld.shared.f32 	%f256, [%r401+4224];
	setp.gt.f32 	%p54, %f256, 0f00000000;
	rcp.rn.f32 	%f257, %f256;
	selp.f32 	%f88, %f257, 0f00000000, %p54;
	@%p53 bra 	$L__BB0_84;
	setp.lt.s32 	%p55, %r503, 4;
	shl.b32 	%r99, %r521, 5;
	mov.b32 	%r522, 0;
	@%p55 bra 	$L__BB0_80;
	mov.b32 	%r523, 0;
$L__BB0_79:
	add.s32 	%r404, %r523, %r99;
	shl.b32 	%r405, %r404, 2;
	add.s32 	%r406, %r6, %r405;
	ld.shared.f32 	%f262, [%r406];
	sub.f32 	%f263, %f262, %f87;
	fma.rn.f32 	%f264, %f263, 0f3BBB989D, 0f3F000000;
	cvt.sat.f32.f32 	%f265, %f264;
	mov.f32 	%f266, 0f4B400001;
	mov.f32 	%f267, 0f437C0000;
	fma.rm.f32 	%f268, %f265, %f267, %f266;
	add.f32 	%f269, %f268, 0fCB40007F;
	neg.f32 	%f270, %f269;
	fma.rn.f32 	%f271, %f263, 0f3FB8AA3B, %f270;
	fma.rn.f32 	%f272, %f263, 0f32A57060, %f271;
	mov.b32 	%r407, %f268;
	shl.b32 	%r408, %r407, 23;
	mov.b32 	%f273, %r408;
	ex2.approx.ftz.f32 	%f274, %f272;
	mul.f32 	%f275, %f274, %f273;
	mul.f32 	%f258, %f88, %f275;
	// begin inline asm
	{  cvt.rn.f16.f32 %rs15, %f258;}

	// end inline asm
	shl.b32 	%r409, %r404, 1;
	sub.s32 	%r410, %r406, %r409;
	st.shared.u16 	[%r410+4480], %rs15;
	ld.shared.f32 	%f276, [%r406+4];
	sub.f32 	%f277, %f276, %f87;
	fma.rn.f32 	%f278, %f277, 0f3BBB989D, 0f3F000000;
	cvt.sat.f32.f32 	%f279, %f278;
	fma.rm.f32 	%f280, %f279, %f267, %f266;
	add.f32 	%f281, %f280, 0fCB40007F;
	neg.f32 	%f282, %f281;
	fma.rn.f32 	%f283, %f277, 0f3FB8AA3B, %f282;
	fma.rn.f32 	%f284, %f277, 0f32A57060, %f283;
	mov.b32 	%r411, %f280;
	shl.b32 	%r412, %r411, 23;
	mov.b32 	%f285, %r412;
	ex2.approx.ftz.f32 	%f286, %f284;
	mul.f32 	%f287, %f286, %f285;
	mul.f32 	%f259, %f88, %f287;
	// begin inline asm
	{  cvt.rn.f16.f32 %rs16, %f259;}

	// end inline asm
	st.shared.u16 	[%r410+4482], %rs16;
	ld.shared.f32 	%f288, [%r406+8];
	sub.f32 	%f289, %f288, %f87;
	fma.rn.f32 	%f290, %f289, 0f3BBB989D, 0f3F000000;
	cvt.sat.f32.f32 	%f291, %f290;
	fma.rm.f32 	%f292, %f291, %f267, %f266;
	add.f32 	%f293, %f292, 0fCB40007F;
	neg.f32 	%f294, %f293;
	fma.rn.f32 	%f295, %f289, 0f3FB8AA3B, %f294;
	fma.rn.f32 	%f296, %f289, 0f32A57060, %f295;
	mov.b32 	%r413, %f292;
	shl.b32 	%r414, %r413, 23;
	mov.b32 	%f297, %r414;
	ex2.approx.ftz.f32 	%f298, %f296;
	mul.f32 	%f299, %f298, %f297;
	mul.f32 	%f260, %f88, %f299;
	// begin inline asm
	{  cvt.rn.f16.f32 %rs17, %f260;}

	// end inline asm
	st.shared.u16 	[%r410+4484], %rs17;
	ld.shared.f32 	%f300, [%r406+12];
	sub.f32 	%f301, %f300, %f87;
	fma.rn.f32 	%f302, %f301, 0f3BBB989D, 0f3F000000;
	cvt.sat.f32.f32 	%f303, %f302;
	fma.rm.f32 	%f304, %f303, %f267, %f266;
	add.f32 	%f305, %f304, 0fCB40007F;
	neg.f32 	%f306, %f305;
	fma.rn.f32 	%f307, %f301, 0f3FB8AA3B, %f306;
	fma.rn.f32 	%f308, %f301, 0f32A57060, %f307;
	mov.b32 	%r415, %f304;
	shl.b32 	%r416, %r415, 23;
	mov.b32 	%f309, %r416;
	ex2.approx.ftz.f32 	%f310, %f308;
	mul.f32 	%f311, %f310, %f309;
	mul.f32 	%f261, %f88, %f311;
	// begin inline asm
	{  cvt.rn.f16.f32 %rs18, %f261;}

	// end inline asm
	st.shared.u16 	[%r410+4486], %rs18;
	add.s32 	%r523, %r523, 4;
	setp.eq.s32 	%p56, %r523, %r91;
	mov.u32 	%r522, %r91;
	@%p56 bra 	$L__BB0_80;
	bra.uni 	$L__BB0_79;
$L__BB0_80:
	setp.eq.s32 	%p57, %r47, 0;
	@%p57 bra 	$L__BB0_84;
	setp.eq.s32 	%p58, %r47, 1;
	add.s32 	%r417, %r522, %r99;
	shl.b32 	%r418, %r417, 2;
	add.s32 	%r101, %r6, %r418;
	ld.shared.f32 	%f313, [%r101];
	sub.f32 	%f314, %f313, %f87;
	fma.rn.f32 	%f315, %f314, 0f3BBB989D, 0f3F000000;
	cvt.sat.f32.f32 	%f316, %f315;
	mov.f32 	%f317, 0f4B400001;
	mov.f32 	%f318, 0f437C0000;
	fma.rm.f32 	%f319, %f316, %f318, %f317;
	add.f32 	%f320, %f319, 0fCB40007F;
	neg.f32 	%f321, %f320;
	fma.rn.f32 	%f322, %f314, 0f3FB8AA3B, %f321;
	fma.rn.f32 	%f323, %f314, 0f32A57060, %f322;
	mov.b32 	%r419, %f319;
	shl.b32 	%r420, %r419, 23;
	mov.b32 	%f324, %r420;
	ex2.approx.ftz.f32 	%f325, %f323;
	mul.f32 	%f326, %f325, %f324;
	mul.f32 	%f312, %f88, %f326;
	// begin inline asm
	{  cvt.rn.f16.f32 %rs19, %f312;}

	// end inline asm
	shl.b32 	%r421, %r417, 1;
	sub.s32 	%r102, %r101, %r421;
	st.shared.u16 	[%r102+4480], %rs19;
	@%p58 bra 	$L__BB0_84;
	setp.eq.s32 	%p59, %r47, 2;
	ld.shared.f32 	%f328, [%r101+4];
	sub.f32 	%f329, %f328, %f87;
	fma.rn.f32 	%f330, %f329, 0f3BBB989D, 0f3F000000;
	cvt.sat.f32.f32 	%f331, %f330;
	mov.f32 	%f332, 0f4B400001;
	mov.f32 	%f333, 0f437C0000;
	fma.rm.f32 	%f334, %f331, %f333, %f332;
	add.f32 	%f335, %f334, 0fCB40007F;
	neg.f32 	%f336, %f335;
	fma.rn.f32 	%f337, %f329, 0f3FB8AA3B, %f336;
	fma.rn.f32 	%f338, %f329, 0f32A57060, %f337;
	mov.b32 	%r422, %f334;
	shl.b32 	%r423, %r422, 23;
	mov.b32 	%f339, %r423;
	ex2.approx.ftz.f32 	%f340, %f338;
	mul.f32 	%f341, %f340, %f339;
	mul.f32 	%f327, %f88, %f341;
	// begin inline asm
	{  cvt.rn.f16.f32 %rs20, %f327;}

	// end inline asm
	st.shared.u16 	[%r102+4482], %rs20;
	@%p59 bra 	$L__BB0_84;
	ld.shared.f32 	%f343, [%r101+8];
	sub.f32 	%f344, %f343, %f87;
	fma.rn.f32 	%f345, %f344, 0f3BBB989D, 0f3F000000;
	cvt.sat.f32.f32 	%f346, %f345;
	mov.f32 	%f347, 0f4B400001;
	mov.f32 	%f348, 0f437C0000;
	fma.rm.f32 	%f349, %f346, %f348, %f347;
	add.f32 	%f350, %f349, 0fCB40007F;
	neg.f32 	%f351, %f350;
	fma.rn.f32 	%f352, %f344, 0f3FB8AA3B, %f351;
	fma.rn.f32 	%f353, %f344, 0f32A57060, %f352;
	mov.b32 	%r424, %f349;
	shl.b32 	%r425, %r424, 23;
	mov.b32 	%f354, %r425;
	ex2.approx.ftz.f32 	%f355, %f353;
	mul.f32 	%f356, %f355, %f354;
	mul.f32 	%f342, %f88, %f356;
	// begin inline asm
	{  cvt.rn.f16.f32 %rs21, %f342;}

	// end inline asm
	st.shared.u16 	[%r102+4484], %rs21;
$L__BB0_84:
	setp.gt.s32 	%p60, %r48, 31;
	@%p60 bra 	$L__BB0_98;
	setp.lt.u32 	%p61, %r93, 15;
	mov.f32 	%f357, 0f00000000;
	// begin inline asm
	{  cvt.rn.f16.f32 %rs22, %f357;}

	// end inline asm
	shl.b32 	%r103, %r521, 5;
	mov.u32 	%r526, %r49;
	@%p61 bra 	$L__BB0_88;
	mov.b32 	%r525, 0;
	mov.u32 	%r526, %r49;
$L__BB0_87:
	.pragma "nounroll";
	add.s32 	%r427, %r103, %r526;
	shl.b32 	%r428, %r427, 1;
	add.s32 	%r429, %r6, %r428;
	st.shared.u16 	[%r429+4480], %rs22;
	st.shared.u16 	[%r429+4482], %rs22;
	st.shared.u16 	[%r429+4484], %rs22;
	st.shared.u16 	[%r429+4486], %rs22;
	st.shared.u16 	[%r429+4488], %rs22;
	st.shared.u16 	[%r429+4490], %rs22;
	st.shared.u16 	[%r429+4492], %rs22;
	st.shared.u16 	[%r429+4494], %rs22;
	st.shared.u16 	[%r429+4496], %rs22;
	st.shared.u16 	[%r429+4498], %rs22;
	st.shared.u16 	[%r429+4500], %rs22;
	st.shared.u16 	[%r429+4502], %rs22;
	st.shared.u16 	[%r429+4504], %rs22;
	st.shared.u16 	[%r429+4506], %rs22;
	st.shared.u16 	[%r429+4508], %rs22;
	st.shared.u16 	[%r429+4510], %rs22;
	add.s32 	%r526, %r526, 16;
	add.s32 	%r525, %r525, 16;
	setp.ne.s32 	%p62, %r525, %r94;
	@%p62 bra 	$L__BB0_87;
$L__BB0_88:
	setp.eq.s32 	%p63, %r92, 0;
	@%p63 bra 	$L__BB0_98;
	setp.lt.u32 	%p64, %r96, 7;
	@%p64 bra 	$L__BB0_91;
	add.s32 	%r430, %r103, %r526;
	shl.b32 	%r431, %r430, 1;
	add.s32 	%r432, %r6, %r431;
	st.shared.u16 	[%r432+4480], %rs22;
	st.shared.u16 	[%r432+4482], %rs22;
	st.shared.u16 	[%r432+4484], %rs22;
	st.shared.u16 	[%r432+4486], %rs22;
	st.shared.u16 	[%r432+4488], %rs22;
	st.shared.u16 	[%r432+4490], %rs22;
	st.shared.u16 	[%r432+4492], %rs22;
	st.shared.u16 	[%r432+4494], %rs22;
	add.s32 	%r526, %r526, 8;
$L__BB0_91:
	setp.eq.s32 	%p65, %r45, 0;
	@%p65 bra 	$L__BB0_98;
	setp.lt.u32 	%p66, %r97, 3;
	@%p66 bra 	$L__BB0_94;
	add.s32 	%r433, %r103, %r526;
	shl.b32 	%r434, %r433, 1;
	add.s32 	%r435, %r6, %r434;
	st.shared.u16 	[%r435+4480], %rs22;
	st.shared.u16 	[%r435+4482], %rs22;
	st.shared.u16 	[%r435+4484], %rs22;
	st.shared.u16 	[%r435+4486], %rs22;
	add.s32 	%r526, %r526, 4;
$L__BB0_94:
	setp.eq.s32 	%p67, %r95, 0;
	@%p67 bra 	$L__BB0_98;
	setp.eq.s32 	%p68, %r95, 1;
	add.s32 	%r436, %r103, %r526;
	shl.b32 	%r437, %r436, 1;
	add.s32 	%r115, %r6, %r437;
	st.shared.u16 	[%r115+4480], %rs22;
	@%p68 bra 	$L__BB0_98;
	setp.eq.s32 	%p69, %r95, 2;
	st.shared.u16 	[%r115+4482], %rs22;
	@%p69 bra 	$L__BB0_98;
	st.shared.u16 	[%r115+4484], %rs22;
$L__BB0_98:
	add.s32 	%r521, %r521, %r29;
	setp.lt.u32 	%p70, %r521, 32;
	@%p70 bra 	$L__BB0_74;
$L__BB0_99:
	setp.ge.s32 	%p71, %r532, %r15;
	bar.sync 	0;
	@%p71 bra 	$L__BB0_102;
	mov.u32 	%r529, %r532;
$L__BB0_101:
	shl.b32 	%r438, %r529, 2;
	add.s32 	%r439, %r28, %r438;
	mov.b32 	%r440, 0;
	st.shared.u32 	[%r439+6528], %r440;
	add.s32 	%r529, %r529, %r29;
	setp.lt.s32 	%p72, %r529, %r15;
	@%p72 bra 	$L__BB0_101;
$L__BB0_102:
	setp.lt.s32 	%p73, %r130, 16;
	bar.sync 	0;
	@%p73 bra 	$L__BB0_108;
	mov.b32 	%r530, 0;
$L__BB0_104:
	setp.gt.u32 	%p74, %r532, 127;
	@%p74 bra 	$L__BB0_107;
	shl.b32 	%r442, %r33, 4;
	add.s32 	%r120, %r530, %r442;
	setp.ge.s32 	%p75, %r120, %r130;
	@%p75 bra 	$L__BB0_107;
	shl.b32 	%r443, %r120, 1;
	add.s32 	%r444, %r5, %r443;
	mov.b32 	%r445, 32;
	wmma.load.a.sync.aligned.row.m16n16k16.shared.f16 	{%r446, %r447, %r448, %r449, %r450, %r451, %r452, %r453}, [%r35], %r445;
	wmma.load.b.sync.aligned.row.m16n16k16.shared.f16 	{%r454, %r455, %r456, %r457, %r458, %r459, %r460, %r461}, [%r444], %r130;
	mov.f32 	%f358, 0f00000000;
	wmma.mma.sync.aligned.row.row.m16n16k16.f32.f32 {%f359, %f360, %f361, %f362, %f363, %f364, %f365, %f366}, {%r446, %r447, %r448, %r449, %r450, %r451, %r452, %r453}, {%r454, %r455, %r456, %r457, %r458, %r459, %r460, %r461}, {%f358, %f358, %f358, %f358, %f358, %f358, %f358, %f358};
	add.s32 	%r462, %r33, %r130;
	shl.b32 	%r463, %r462, 4;
	add.s32 	%r464, %r463, %r530;
	shl.b32 	%r465, %r464, 1;
	add.s32 	%r466, %r5, %r465;
	wmma.load.a.sync.aligned.row.m16n16k16.shared.f16 	{%r467, %r468, %r469, %r470, %r471, %r472, %r473, %r474}, [%r36], %r445;
	wmma.load.b.sync.aligned.row.m16n16k16.shared.f16 	{%r475, %r476, %r477, %r478, %r479, %r480, %r481, %r482}, [%r466], %r130;
	wmma.mma.sync.aligned.row.row.m16n16k16.f32.f32 {%f367, %f368, %f369, %f370, %f371, %f372, %f373, %f374}, {%r467, %r468, %r469, %r470, %r471, %r472, %r473, %r474}, {%r475, %r476, %r477, %r478, %r479, %r480, %r481, %r482}, {%f359, %f360, %f361, %f362, %f363, %f364, %f365, %f366};
	add.s32 	%r483, %r120, %r31;
	shl.b32 	%r484, %r483, 2;
	add.s32 	%r485, %r28, %r484;
	add.s32 	%r486, %r485, 6528;
	wmma.store.d.sync.aligned.row.m16n16k16.shared.f32 	[%r486], {%f367, %f368, %f369, %f370, %f371, %f372, %f373, %f374}, %r130;
$L__BB0_107:
	bar.sync 	0;
	add.s32 	%r530, %r530, 32;
	setp.le.s32 	%p76, %r130, %r530;
	sub.s32 	%r487, %r130, %r530;
	setp.lt.s32 	%p77, %r487, 16;
	or.pred  	%p78, %p76, %p77;
	@%p78 bra 	$L__BB0_108;
	bra.uni 	$L__BB0_104;
$L__BB0_108:
	setp.ge.s32 	%p79, %r532, %r15;
	mov.u32 	%r531, %r532;
	@%p79 bra 	$L__BB0_110;
$L__BB0_109:
	shl.b32 	%r488, %r531, 2;
	add.s32 	%r489, %r28, %r488;
	ld.shared.f32 	%f375, [%r489+6528];
	add.s32 	%r490, %r6, %r488;
	ld.shared.f32 	%f376, [%r490+6528];
	add.f32 	%f377, %f375, %f376;
	st.shared.f32 	[%r490+6528], %f377;
	add.s32 	%r531, %r531, %r29;
	setp.lt.s32 	%p80, %r531, %r15;
	@%p80 bra 	$L__BB0_109;
$L__BB0_110:
	bar.sync 	0;
	add.s32 	%r504, %r504, 32;
	setp.lt.s32 	%p81, %r504, %r129;
	add.s32 	%r503, %r503, -32;
	@%p81 bra 	$L__BB0_17;
	bra.uni 	$L__BB0_23;
$L__BB0_111:
	shl.b32 	%r147, %r499, 2;
	add.s32 	%r148, %r6, %r147;
	mov.b32 	%r149, -8388608;
	st.shared.u32 	[%r148+4096], %r149;
	mov.b32 	%r150, 0;
	st.shared.u32 	[%r148+4224], %r150;
	st.shared.u32 	[%r148+4352], %r150;
	shl.b32 	%r151, %r7, 2;
	add.s32 	%r152, %r148, %r151;
	st.shared.u32 	[%r152+4096], %r149;
	st.shared.u32 	[%r152+4224], %r150;
	st.shared.u32 	[%r152+4352], %r150;
	add.s32 	%r153, %r152, %r151;
	st.shared.u32 	[%r153+4096], %r149;
	st.shared.u32 	[%r153+4224], %r150;
	st.shared.u32 	[%r153+4352], %r150;
	add.s32 	%r154, %r153, %r151;
	st.shared.u32 	[%r154+4096], %r149;
	st.shared.u32 	[%r154+4224], %r150;
	st.shared.u32 	[%r154+4352], %r150;
	add.s32 	%r499, %r151, %r499;
	setp.lt.u32 	%p8, %r499, 32;
	@%p8 bra 	$L__BB0_111;
	bra.uni 	$L__BB0_7;
$L__BB0_112:
	shl.b32 	%r211, %r507, 1;
	add.s32 	%r212, %r5, %r211;
	add.s32 	%r213, %r507, %r50;
	mul.wide.s32 	%rd13, %r213, 2;
	add.s64 	%rd14, %rd2, %rd13;
	ld.global.nc.u16 	%rs12, [%rd14];
	st.shared.u16 	[%r212], %rs12;
	add.s32 	%r507, %r507, %r29;
	setp.lt.s32 	%p20, %r507, %r51;
	@%p20 bra 	$L__BB0_112;
	bra.uni 	$L__BB0_30;

}


// ===== COMPILED SASS (sm_100) =====

	.target	sm_100

	.elftype	@"ET_EXEC"


//--------------------- .note.nv.tkinfo           --------------------------
	.section	.note.nv.tkinfo,"",@"SHT_NOTE"
	.sectionflags	@"SHF_NOTE_NV_TKINFO"
	.tkinfo
        /*0018*/ 	.word	0x00000002
        /*0030*/ 	.string	""
        /*0030*/ 	.string	"ptxas"
        /*0030*/ 	.string	"Cuda compilation tools, release 13.0, V13.0.88"
        /*0030*/ 	.string	"Build cuda_13.0.r13.0/compiler.36424714_0"
        /*0030*/ 	.string	"-arch sm_100 -m 64 "



//--------------------- .note.nv.cuinfo           --------------------------
	.section	.note.nv.cuinfo,"",@"SHT_NOTE"
	.sectionflags	@"SHF_NOTE_NV_CUINFO"
        /*0018*/ 	.short	0x0002
        /*001a*/ 	.short	0x0064
        /*001c*/ 	.short	0x0082
	.zero		2


//--------------------- .nv.info                  --------------------------
	.section	.nv.info,"",@"SHT_CUDA_INFO"
	.align	4


	//----- nvinfo : EIATTR_REGCOUNT
	.align		4
        /*0000*/ 	.byte	0x04, 0x2f
        /*0002*/ 	.short	(.L_1 - .L_0)
	.align		4
.L_0:
        /*0004*/ 	.word	index@(_Z32flashattn_forward_wmma_v3_kernelPK6__halfS1_S1_Pfiiif)
        /*0008*/ 	.word	0x00000038


	//----- nvinfo : EIATTR_FRAME_SIZE
	.align		4
.L_1:
        /*000c*/ 	.byte	0x04, 0x11
        /*000e*/ 	.short	(.L_3 - .L_2)
	.align		4
.L_2:
        /*0010*/ 	.word	index@($__internal_1_$__cuda_sm3x_div_rn_noftz_f32_slowpath)
        /*0014*/ 	.word	0x00000000


	//----- nvinfo : EIATTR_FRAME_SIZE
	.align		4
.L_3:
        /*0018*/ 	.byte	0x04, 0x11
        /*001a*/ 	.short	(.L_5 - .L_4)
	.align		4
.L_4:
        /*001c*/ 	.word	index@($__internal_0_$__cuda_sm20_rcp_rn_f32_slowpath)
        /*0020*/ 	.word	0x00000000


	//----- nvinfo : EIATTR_FRAME_SIZE
	.align		4
.L_5:
        /*0024*/ 	.byte	0x04, 0x11
        /*0026*/ 	.short	(.L_7 - .L_6)
	.align		4
.L_6:
        /*0028*/ 	.word	index@(_Z32flashattn_forward_wmma_v3_kernelPK6__halfS1_S1_Pfiiif)
        /*002c*/ 	.word	0x00000000


	//----- nvinfo : EIATTR_MIN_STACK_SIZE
	.align		4
.L_7:
        /*0030*/ 	.byte	0x04, 0x12
        /*0032*/ 	.short	(.L_9 - .L_8)
	.align		4
.L_8:
        /*0034*/ 	.word	index@(_Z32flashattn_forward_wmma_v3_kernelPK6__halfS1_S1_Pfiiif)
        /*0038*/ 	.word	0x00000000
.L_9:


//--------------------- .nv.compat                --------------------------
	.section	.nv.compat,"",@"SHT_CUDA_COMPAT_INFO"
	.align	4
        /*0000*/ 	.byte	0x02, 0x09, 0x00, 0x00, 0x02, 0x02, 0x01, 0x00, 0x02, 0x05, 0x05, 0x00, 0x03, 0x07, 0x01, 0x01
        /*0010*/ 	.byte	0x02, 0x03, 0x00, 0x00, 0x02, 0x06, 0x01, 0x00, 0x04, 0x0b, 0x08, 0x00, 0x01, 0x00, 0x00, 0x00
        /*0020*/ 	.byte	0x00, 0x00, 0x00, 0x00


//--------------------- .nv.info._Z32flashattn_forward_wmma_v3_kernelPK6__halfS1_S1_Pfiiif --------------------------
	.section	.nv.info._Z32flashattn_forward_wmma_v3_kernelPK6__halfS1_S1_Pfiiif,"",@"SHT_CUDA_INFO"
	.sectionflags	@""
	.align	4


	//----- nvinfo : EIATTR_CUDA_API_VERSION
	.align		4
        /*0000*/ 	.byte	0x04, 0x37
        /*0002*/ 	.short	(.L_11 - .L_10)
.L_10:
        /*0004*/ 	.word	0x00000082


	//----- nvinfo : EIATTR_KPARAM_INFO
	.align		4
.L_11:
        /*0008*/ 	.byte	0x04, 0x17
        /*000a*/ 	.short	(.L_13 - .L_12)
.L_12:
        /*000c*/ 	.word	0x00000000
        /*0010*/ 	.short	0x0007
        /*0012*/ 	.short	0x002c
        /*0014*/ 	.byte	0x00, 0xf0, 0x11, 0x00


	//----- nvinfo : EIATTR_KPARAM_INFO
	.align		4
.L_13:
        /*0018*/ 	.byte	0x04, 0x17
        /*001a*/ 	.short	(.L_15 - .L_14)
.L_14:
        /*001c*/ 	.word	0x00000000
        /*0020*/ 	.short	0x0006
        /*0022*/ 	.short	0x0028
        /*0024*/ 	.byte	0x00, 0xf0, 0x11, 0x00


	//----- nvinfo : EIATTR_KPARAM_INFO
	.align		4
.L_15:
        /*0028*/ 	.byte	0x04, 0x17
        /*002a*/ 	.short	(.L_17 - .L_16)
.L_16:
        /*002c*/ 	.word	0x00000000
        /*0030*/ 	.short	0x0005
        /*0032*/ 	.short	0x0024
        /*0034*/ 	.byte	0x00, 0xf0, 0x11, 0x00


	//----- nvinfo : EIATTR_KPARAM_INFO
	.align		4
.L_17:
        /*0038*/ 	.byte	0x04, 0x17
        /*003a*/ 	.short	(.L_19 - .L_18)
.L_18:
        /*003c*/ 	.word	0x00000000
        /*0040*/ 	.short	0x0004
        /*0042*/ 	.short	0x0020
        /*0044*/ 	.byte	0x00, 0xf0, 0x11, 0x00


	//----- nvinfo : EIATTR_KPARAM_INFO
	.align		4
.L_19:
        /*0048*/ 	.byte	0x04, 0x17
        /*004a*/ 	.short	(.L_21 - .L_20)
.L_20:
        /*004c*/ 	.word	0x00000000
        /*0050*/ 	.short	0x0003
        /*0052*/ 	.short	0x0018
        /*0054*/ 	.byte	0x00, 0xf5, 0x21, 0x00


	//----- nvinfo : EIATTR_KPARAM_INFO
	.align		4
.L_21:
        /*0058*/ 	.byte	0x04, 0x17
        /*005a*/ 	.short	(.L_23 - .L_22)
.L_22:
        /*005c*/ 	.word	0x00000000
        /*0060*/ 	.short	0x0002
        /*0062*/ 	.short	0x0010
        /*0064*/ 	.byte	0x00, 0xf5, 0x21, 0x00


	//----- nvinfo : EIATTR_KPARAM_INFO
	.align		4
.L_23:
        /*0068*/ 	.byte	0x04, 0x17
        /*006a*/ 	.short	(.L_25 - .L_24)
.L_24:
        /*006c*/ 	.word	0x00000000
        /*0070*/ 	.short	0x0001
        /*0072*/ 	.short	0x0008
        /*0074*/ 	.byte	0x00, 0xf5, 0x21, 0x00


	//----- nvinfo : EIATTR_KPARAM_INFO
	.align		4
.L_25:
        /*0078*/ 	.byte	0x04, 0x17
        /*007a*/ 	.short	(.L_27 - .L_26)
.L_26:
        /*007c*/ 	.word	0x00000000
        /*0080*/ 	.short	0x0000
        /*0082*/ 	.short	0x0000
        /*0084*/ 	.byte	0x00, 0xf5, 0x21, 0x00


	//----- nvinfo : EIATTR_SPARSE_MMA_MASK
	.align		4
.L_27:
        /*0088*/ 	.byte	0x03, 0x50
        /*008a*/ 	.short	0x0000


	//----- nvinfo : EIATTR_WMMA_USED
	.align		4
        /*008c*/ 	.byte	0x01, 0x2b
	.zero		2


	//----- nvinfo : EIATTR_MAXREG_COUNT
	.align		4
        /*0090*/ 	.byte	0x03, 0x1b
        /*0092*/ 	.short	0x00ff


	//----- nvinfo : EIATTR_NUM_BARRIERS
	.align		4
        /*0094*/ 	.byte	0x02, 0x4c
        /*0096*/ 	.byte	0x01
	.zero		1


	//----- nvinfo : EIATTR_MERCURY_ISA_VERSION
	.align		4
        /*0098*/ 	.byte	0x03, 0x5f
        /*009a*/ 	.short	0x0101


	//----- nvinfo : EIATTR_VRC_CTA_INIT_COUNT
	.align		4
        /*009c*/ 	.byte	0x02, 0x4a
	.zero		1
	.zero		1


	//----- nvinfo : EIATTR_EXIT_INSTR_OFFSETS
	.align		4
        /*00a0*/ 	.byte	0x04, 0x1c
        /*00a2*/ 	.short	(.L_29 - .L_28)


	//   ....[0]....
.L_28:
        /*00a4*/ 	.word	0x00000040


	//   ....[1]....
        /*00a8*/ 	.word	0x000000a0


	//   ....[2]....
        /*00ac*/ 	.word	0x00004700


	//   ....[3]....
        /*00b0*/ 	.word	0x00004aa0


	//----- nvinfo : EIATTR_CRS_STACK_SIZE
	.align		4
.L_29:
        /*00b4*/ 	.byte	0x04, 0x1e
        /*00b6*/ 	.short	(.L_31 - .L_30)
.L_30:
        /*00b8*/ 	.word	0x00000000


	//----- nvinfo : EIATTR_CBANK_PARAM_SIZE
	.align		4
.L_31:
        /*00bc*/ 	.byte	0x03, 0x19
        /*00be*/ 	.short	0x0030


	//----- nvinfo : EIATTR_PARAM_CBANK
	.align		4
        /*00c0*/ 	.byte	0x04, 0x0a
        /*00c2*/ 	.short	(.L_33 - .L_32)
	.align		4
.L_32:
        /*00c4*/ 	.word	index@(.nv.constant0._Z32flashattn_forward_wmma_v3_kernelPK6__halfS1_S1_Pfiiif)
        /*00c8*/ 	.short	0x0380
        /*00ca*/ 	.short	0x0030


	//----- nvinfo : EIATTR_SW_WAR
	.align		4
.L_33:
        /*00cc*/ 	.byte	0x04, 0x36
        /*00ce*/ 	.short	(.L_35 - .L_34)
.L_34:
        /*00d0*/ 	.word	0x00000008
.L_35:


//--------------------- .nv.callgraph             --------------------------
	.section	.nv.callgraph,"",@"SHT_CUDA_CALLGRAPH"
	.align	4
	.sectionentsize	8
	.align		4
        /*0000*/ 	.word	0x00000000
	.align		4
        /*0004*/ 	.word	0xffffffff
	.align		4
        /*0008*/ 	.word	0x00000000
	.align		4
        /*000c*/ 	.word	0xfffffffe
	.align		4
        /*0010*/ 	.word	0x00000000
	.align		4
        /*0014*/ 	.word	0xfffffffd
	.align		4
        /*0018*/ 	.word	0x00000000
	.align		4
        /*001c*/ 	.word	0xfffffffc


//--------------------- .text._Z32flashattn_forward_wmma_v3_kernelPK6__halfS1_S1_Pfiiif --------------------------
	.section	.text._Z32flashattn_forward_wmma_v3_kernelPK6__halfS1_S1_Pfiiif,"ax",@progbits
	.align	128
        .global         _Z32flashattn_forward_wmma_v3_kernelPK6__halfS1_S1_Pfiiif
        .type           _Z32flashattn_forward_wmma_v3_kernelPK6__halfS1_S1_Pfiiif,@function
        .size           _Z32flashattn_forward_wmma_v3_kernelPK6__halfS1_S1_Pfiiif,(.L_x_115 - _Z32flashattn_forward_wmma_v3_kernelPK6__halfS1_S1_Pfiiif)
        .other          _Z32flashattn_forward_wmma_v3_kernelPK6__halfS1_S1_Pfiiif,@"STO_CUDA_ENTRY STV_DEFAULT"
_Z32flashattn_forward_wmma_v3_kernelPK6__halfS1_S1_Pfiiif:
.text._Z32flashattn_forward_wmma_v3_kernelPK6__halfS1_S1_Pfiiif:
[----:B------:R-:W-:Y:S01]  /*0000*/  LDC R1, c[0x0][0x37c] ;  /* 0x0000df00ff017b82 */ /* 0x000fe20000000800 */
[----:B------:R-:W0:Y:S02]  /*0010*/  LDCU UR4, c[0x0][0x3a8] ;  /* 0x00007500ff0477ac */ /* 0x000e240008000800 */
[----:B0-----:R-:W-:-:S05]  /*0020*/  IMAD.U32 R9, RZ, RZ, UR4 ;  /* 0x00000004ff097e24 */ /* 0x001fca000f8e00ff */
[----:B------:R-:W-:-:S13]  /*0030*/  LOP3.LUT P0, RZ, R9, 0xf, RZ, 0xc0, !PT ;  /* 0x0000000f09ff7812 */ /* 0x000fda000780c0ff */
[----:B------:R-:W-:Y:S05]  /*0040*/  @P0 EXIT ;  /* 0x000000000000094d */ /* 0x000fea0003800000 */
[----:B------:R-:W0:Y:S01]  /*0050*/  S2UR UR5, SR_CTAID.X ;  /* 0x00000000000579c3 */ /* 0x000e220000002500 */
[----:B------:R-:W1:Y:S02]  /*0060*/  LDCU UR4, c[0x0][0x3a4] ;  /* 0x00007480ff0477ac */ /* 0x000e640008000800 */
[----:B-1----:R-:W-:Y:S01]  /*0070*/  IMAD.U32 R0, RZ, RZ, UR4 ;  /* 0x00000004ff007e24 */ /* 0x002fe2000f8e00ff */
[----:B0-----:R-:W-:-:S06]  /*0080*/  USHF.L.U32 UR5, UR5, 0x5, URZ ;  /* 0x0000000505057899 */ /* 0x001fcc00080006ff */
[----:B------:R-:W-:-:S13]  /*0090*/  ISETP.LE.AND P0, PT, R0, UR5, PT ;  /* 0x0000000500007c0c */ /* 0x000fda000bf03270 */
[----:B------:R-:W-:Y:S05]  /*00a0*/  @P0 EXIT ;  /* 0x000000000000094d */ /* 0x000fea0003800000 */
[----:B------:R-:W0:Y:S01]  /*00b0*/  S2R R42, SR_TID.X ;  /* 0x00000000002a7919 */ /* 0x000e220000002100 */
[----:B------:R-:W-:Y:S01]  /*00c0*/  MOV R3, 0x400 ;  /* 0x0000040000037802 */ /* 0x000fe20000000f00 */
[----:B------:R-:W1:Y:S01]  /*00d0*/  LDCU.64 UR8, c[0x0][0x358] ;  /* 0x00006b00ff0877ac */ /* 0x000e620008000a00 */
[----:B------:R-:W-:Y:S01]  /*00e0*/  SHF.L.U32 R2, R9, 0x6, RZ ;  /* 0x0000000609027819 */ /* 0x000fe200000006ff */
[----:B------:R-:W2:Y:S01]  /*00f0*/  S2R R4, SR_CgaCtaId ;  /* 0x0000000000047919 */ /* 0x000ea20000008800 */
[----:B------:R-:W-:Y:S01]  /*0100*/  BSSY.RECONVERGENT B0, `(.L_x_0) ;  /* 0x0000049000007945 */ /* 0x000fe20003800200 */
[----:B0-----:R-:W-:Y:S02]  /*0110*/  ISETP.GT.U32.AND P0, PT, R42, 0x1f, PT ;  /* 0x0000001f2a00780c */ /* 0x001fe40003f04070 */
[----:B--2---:R-:W-:-:S05]  /*0120*/  LEA R3, R4, R3, 0x18 ;  /* 0x0000000304037211 */ /* 0x004fca00078ec0ff */
[----:B------:R-:W-:-:S04]  /*0130*/  IMAD.IADD R40, R2, 0x1, R3 ;  /* 0x0000000102287824 */ /* 0x000fc800078e0203 */
[----:B------:R-:W-:-:S05]  /*0140*/  IMAD.IADD R39, R2, 0x1, R40 ;  /* 0x0000000102277824 */ /* 0x000fca00078e0228 */
[----:B------:R-:W-:Y:S01]  /*0150*/  IADD3 R38, PT, PT, R2, R39, RZ ;  /* 0x0000002702267210 */ /* 0x000fe20007ffe0ff */
[----:B-1----:R-:W-:Y:S06]  /*0160*/  @P0 BRA `(.L_x_1) ;  /* 0x0000000400080947 */ /* 0x002fec0003800000 */
[----:B------:R-:W0:Y:S01]  /*0170*/  LDC R12, c[0x0][0x360] ;  /* 0x0000d800ff0c7b82 */ /* 0x000e220000000800 */
[----:B------:R-:W-:Y:S01]  /*0180*/  BSSY.RECONVERGENT B1, `(.L_x_2) ;  /* 0x000002b000017945 */ /* 0x000fe20003800200 */
[----:B0-----:R-:W0:Y:S01]  /*0190*/  I2F.U32.RP R10, R12 ;  /* 0x0000000c000a7306 */ /* 0x001e220000209000 */
[----:B------:R-:W-:Y:S02]  /*01a0*/  IADD3 R6, PT, PT, R42, R12, RZ ;  /* 0x0000000c2a067210 */ /* 0x000fe40007ffe0ff */
[----:B------:R-:W-:Y:S02]  /*01b0*/  ISETP.NE.U32.AND P2, PT, R12, RZ, PT ;  /* 0x000000ff0c00720c */ /* 0x000fe40003f45070 */
[C---:B------:R-:W-:Y:S02]  /*01c0*/  ISETP.GE.U32.AND P0, PT, R6.reuse, 0x20, PT ;  /* 0x000000200600780c */ /* 0x040fe40003f06070 */
[----:B------:R-:W-:Y:S02]  /*01d0*/  VIMNMX.U32 R7, PT, PT, R6, 0x20, !PT ;  /* 0x0000002006077848 */ /* 0x000fe40007fe0000 */
[----:B------:R-:W-:-:S04]  /*01e0*/  SEL R8, RZ, 0x1, P0 ;  /* 0x00000001ff087807 */ /* 0x000fc80000000000 */
[----:B------:R-:W-:Y:S01]  /*01f0*/  IADD3 R7, PT, PT, R7, -R6, -R8 ;  /* 0x8000000607077210 */ /* 0x000fe20007ffe808 */
[----:B0-----:R-:W0:Y:S02]  /*0200*/  MUFU.RCP R10, R10 ;  /* 0x0000000a000a7308 */ /* 0x001e240000001000 */
[----:B0-----:R-:W-:-:S06]  /*0210*/  VIADD R4, R10, 0xffffffe ;  /* 0x0ffffffe0a047836 */ /* 0x001fcc0000000000 */
[----:B------:R0:W1:Y:S02]  /*0220*/  F2I.FTZ.U32.TRUNC.NTZ R5, R4 ;  /* 0x0000000400057305 */ /* 0x000064000021f000 */
[----:B0-----:R-:W-:Y:S02]  /*0230*/  IMAD.MOV.U32 R4, RZ, RZ, RZ ;  /* 0x000000ffff047224 */ /* 0x001fe400078e00ff */
[----:B-1----:R-:W-:-:S04]  /*0240*/  IMAD.MOV R11, RZ, RZ, -R5 ;  /* 0x000000ffff0b7224 */ /* 0x002fc800078e0a05 */
[----:B------:R-:W-:-:S04]  /*0250*/  IMAD R11, R11, R12, RZ ;  /* 0x0000000c0b0b7224 */ /* 0x000fc800078e02ff */
[----:B------:R-:W-:-:S06]  /*0260*/  IMAD.HI.U32 R10, R5, R11, R4 ;  /* 0x0000000b050a7227 */ /* 0x000fcc00078e0004 */
[----:B------:R-:W-:-:S04]  /*0270*/  IMAD.HI.U32 R5, R10, R7, RZ ;  /* 0x000000070a057227 */ /* 0x000fc800078e00ff */
[----:B------:R-:W-:-:S04]  /*0280*/  IMAD.MOV R4, RZ, RZ, -R5 ;  /* 0x000000ffff047224 */ /* 0x000fc800078e0a05 */
[----:B------:R-:W-:-:S05]  /*0290*/  IMAD R7, R12, R4, R7 ;  /* 0x000000040c077224 */ /* 0x000fca00078e0207 */
[----:B------:R-:W-:-:S13]  /*02a0*/  ISETP.GE.U32.AND P0, PT, R7, R12, PT ;  /* 0x0000000c0700720c */ /* 0x000fda0003f06070 */
[----:B------:R-:W-:Y:S01]  /*02b0*/  @P0 IADD3 R7, PT, PT, R7, -R12, RZ ;  /* 0x8000000c07070210 */ /* 0x000fe20007ffe0ff */
[----:B------:R-:W-:-:S03]  /*02c0*/  @P0 VIADD R5, R5, 0x1 ;  /* 0x0000000105050836 */ /* 0x000fc60000000000 */
[----:B------:R-:W-:-:S13]  /*02d0*/  ISETP.GE.U32.AND P1, PT, R7, R12, PT ;  /* 0x0000000c0700720c */ /* 0x000fda0003f26070 */
[----:B------:R-:W-:Y:S01]  /*02e0*/  @P1 VIADD R5, R5, 0x1 ;  /* 0x0000000105051836 */ /* 0x000fe20000000000 */
[----:B------:R-:W-:-:S04]  /*02f0*/  @!P2 LOP3.LUT R5, RZ, R12, RZ, 0x33, !PT ;  /* 0x0000000cff05a212 */ /* 0x000fc800078e33ff */
[----:B------:R-:W-:-:S04]  /*0300*/  IADD3 R4, PT, PT, R8, R5, RZ ;  /* 0x0000000508047210 */ /* 0x000fc80007ffe0ff */
[C---:B------:R-:W-:Y:S02]  /*0310*/  LOP3.LUT R5, R4.reuse, 0x3, RZ, 0xc0, !PT ;  /* 0x0000000304057812 */ /* 0x040fe400078ec0ff */
[----:B------:R-:W-:Y:S02]  /*0320*/  ISETP.GE.U32.AND P1, PT, R4, 0x3, PT ;  /* 0x000000030400780c */ /* 0x000fe40003f26070 */
[----:B------:R-:W-:Y:S01]  /*0330*/  ISETP.NE.AND P0, PT, R5, 0x3, PT ;  /* 0x000000030500780c */ /* 0x000fe20003f05270 */
[----:B------:R-:W-:-:S12]  /*0340*/  IMAD.MOV.U32 R5, RZ, RZ, R42 ;  /* 0x000000ffff057224 */ /* 0x000fd800078e002a */
[----:B------:R-:W-:Y:S05]  /*0350*/  @!P0 BRA `(.L_x_3) ;  /* 0x0000000000348947 */ /* 0x000fea0003800000 */
[----:B------:R-:W-:Y:S01]  /*0360*/  VIADD R4, R4, 0x1 ;  /* 0x0000000104047836 */ /* 0x000fe20000000000 */
[----:B------:R-:W-:Y:S01]  /*0370*/  MOV R6, RZ ;  /* 0x000000ff00067202 */ /* 0x000fe20000000f00 */
[----:B------:R-:W-:Y:S02]  /*0380*/  IMAD.MOV.U32 R5, RZ, RZ, R42 ;  /* 0x000000ffff057224 */ /* 0x000fe400078e002a */
[----:B------:R-:W-:Y:S01]  /*0390*/  IMAD.MOV.U32 R7, RZ, RZ, -0x800000 ;  /* 0xff800000ff077424 */ /* 0x000fe200078e00ff */
[----:B------:R-:W-:-:S07]  /*03a0*/  LOP3.LUT R11, R4, 0x3, RZ, 0xc0, !PT ;  /* 0x00000003040b7812 */ /* 0x000fce00078ec0ff */
.L_x_4:
[----:B0-----:R-:W-:Y:S01]  /*03b0*/  LEA R4, R5, R38, 0x2 ;  /* 0x0000002605047211 */ /* 0x001fe200078e10ff */
[----:B------:R-:W-:Y:S02]  /*03c0*/  VIADD R6, R6, 0x1 ;  /* 0x0000000106067836 */ /* 0x000fe40000000000 */
[----:B------:R-:W-:Y:S02]  /*03d0*/  IMAD.IADD R5, R12, 0x1, R5 ;  /* 0x000000010c057824 */ /* 0x000fe400078e0205 */
[----:B------:R0:W-:Y:S01]  /*03e0*/  STS [R4+0x1000], R7 ;  /* 0x0010000704007388 */ /* 0x0001e20000000800 */
[----:B------:R-:W-:-:S03]  /*03f0*/  ISETP.NE.AND P0, PT, R6, R11, PT ;  /* 0x0000000b0600720c */ /* 0x000fc60003f05270 */
[----:B------:R0:W-:Y:S04]  /*0400*/  STS [R4+0x1080], RZ ;  /* 0x001080ff04007388 */ /* 0x0001e80000000800 */
[----:B------:R0:W-:Y:S06]  /*0410*/  STS [R4+0x1100], RZ ;  /* 0x001100ff04007388 */ /* 0x0001ec0000000800 */
[----:B------:R-:W-:Y:S05]  /*0420*/  @P0 BRA `(.L_x_4) ;  /* 0xfffffffc00e00947 */ /* 0x000fea000383ffff */
.L_x_3:
[----:B------:R-:W-:Y:S05]  /*0430*/  BSYNC.RECONVERGENT B1 ;  /* 0x0000000000017941 */ /* 0x000fea0003800200 */
.L_x_2:
[----:B------:R-:W-:Y:S05]  /*0440*/  @!P1 BRA `(.L_x_1) ;  /* 0x0000000000509947 */ /* 0x000fea0003800000 */
[----:B------:R-:W-:-:S07]  /*0450*/  MOV R8, 0xff800000 ;  /* 0xff80000000087802 */ /* 0x000fce0000000f00 */
.L_x_5:
[----:B-1----:R-:W-:Y:S02]  /*0460*/  IMAD R11, R5, 0x4, R38 ;  /* 0x00000004050b7824 */ /* 0x002fe400078e0226 */
[C---:B------:R-:W-:Y:S02]  /*0470*/  IMAD R5, R12.reuse, 0x4, R5 ;  /* 0x000000040c057824 */ /* 0x040fe400078e0205 */
[C---:B0-----:R-:W-:Y:S01]  /*0480*/  IMAD R4, R12.reuse, 0x4, R11 ;  /* 0x000000040c047824 */ /* 0x041fe200078e020b */
[----:B------:R1:W-:Y:S02]  /*0490*/  STS [R11+0x1000], R8 ;  /* 0x001000080b007388 */ /* 0x0003e40000000800 */
[----:B------:R-:W-:Y:S02]  /*04a0*/  ISETP.GE.U32.AND P0, PT, R5, 0x20, PT ;  /* 0x000000200500780c */ /* 0x000fe40003f06070 */
[C---:B------:R-:W-:Y:S01]  /*04b0*/  LEA R6, R12.reuse, R4, 0x2 ;  /* 0x000000040c067211 */ /* 0x040fe200078e10ff */
[----:B------:R1:W-:Y:S04]  /*04c0*/  STS [R11+0x1080], RZ ;  /* 0x001080ff0b007388 */ /* 0x0003e80000000800 */
[----:B------:R-:W-:Y:S01]  /*04d0*/  IMAD R7, R12, 0x4, R6 ;  /* 0x000000040c077824 */ /* 0x000fe200078e0206 */
[----:B------:R1:W-:Y:S04]  /*04e0*/  STS [R11+0x1100], RZ ;  /* 0x001100ff0b007388 */ /* 0x0003e80000000800 */
[----:B------:R1:W-:Y:S04]  /*04f0*/  STS [R4+0x1000], R8 ;  /* 0x0010000804007388 */ /* 0x0003e80000000800 */
[----:B------:R1:W-:Y:S04]  /*0500*/  STS [R4+0x1080], RZ ;  /* 0x001080ff04007388 */ /* 0x0003e80000000800 */
[----:B------:R1:W-:Y:S04]  /*0510*/  STS [R4+0x1100], RZ ;  /* 0x001100ff04007388 */ /* 0x0003e80000000800 */
[----:B------:R1:W-:Y:S04]  /*0520*/  STS [R6+0x1000], R8 ;  /* 0x0010000806007388 */ /* 0x0003e80000000800 */
[----:B------:R1:W-:Y:S04]  /*0530*/  STS [R6+0x1080], RZ ;  /* 0x001080ff06007388 */ /* 0x0003e80000000800 */
[----:B------:R1:W-:Y:S04]  /*0540*/  STS [R6+0x1100], RZ ;  /* 0x001100ff06007388 */ /* 0x0003e80000000800 */
[----:B------:R1:W-:Y:S04]  /*0550*/  STS [R7+0x1000], R8 ;  /* 0x0010000807007388 */ /* 0x0003e80000000800 */
[----:B------:R1:W-:Y:S04]  /*0560*/  STS [R7+0x1080], RZ ;  /* 0x001080ff07007388 */ /* 0x0003e80000000800 */
[----:B------:R1:W-:Y:S01]  /*0570*/  STS [R7+0x1100], RZ ;  /* 0x001100ff07007388 */ /* 0x0003e20000000800 */
[----:B------:R-:W-:Y:S05]  /*0580*/  @!P0 BRA `(.L_x_5) ;  /* 0xfffffffc00b48947 */ /* 0x000fea000383ffff */
.L_x_1:
[----:B------:R-:W-:Y:S05]  /*0590*/  BSYNC.RECONVERGENT B0 ;  /* 0x0000000000007941 */ /* 0x000fea0003800200 */
.L_x_0:
[----:B------:R-:W2:Y:S01]  /*05a0*/  S2R R31, SR_CTAID.Y ;  /* 0x00000000001f7919 */ /* 0x000ea20000002600 */
[----:B------:R-:W-:Y:S01]  /*05b0*/  SHF.L.U32 R37, R9, 0x5, RZ ;  /* 0x0000000509257819 */ /* 0x000fe200000006ff */
[----:B------:R-:W-:Y:S03]  /*05c0*/  BSSY.RECONVERGENT B0, `(.L_x_6) ;  /* 0x000000d000007945 */ /* 0x000fe60003800200 */
[CC--:B------:R-:W-:Y:S02]  /*05d0*/  ISETP.GE.AND P0, PT, R42.reuse, R37.reuse, PT ;  /* 0x000000252a00720c */ /* 0x0c0fe40003f06270 */
[----:B------:R-:W-:Y:S01]  /*05e0*/  ISETP.GE.AND P1, PT, R42, R37, PT ;  /* 0x000000252a00720c */ /* 0x000fe20003f26270 */
[----:B--2---:R-:W-:-:S04]  /*05f0*/  IMAD R36, R31, R0, UR5 ;  /* 0x000000051f247e24 */ /* 0x004fc8000f8e0200 */
[----:B------:R-:W-:-:S06]  /*0600*/  IMAD R36, R36, R9, RZ ;  /* 0x0000000924247224 */ /* 0x000fcc00078e02ff */
[----:B------:R-:W-:Y:S05]  /*0610*/  @P0 BRA `(.L_x_7) ;  /* 0x00000000001c0947 */ /* 0x000fea0003800000 */
[----:B01----:R-:W0:Y:S01]  /*0620*/  LDC R7, c[0x0][0x360] ;  /* 0x0000d800ff077b82 */ /* 0x003e220000000800 */
[----:B------:R-:W-:-:S07]  /*0630*/  IMAD.MOV.U32 R4, RZ, RZ, R42 ;  /* 0x000000ffff047224 */ /* 0x000fce00078e002a */
.L_x_8:
[----:B------:R-:W-:Y:S01]  /*0640*/  IMAD R5, R4, 0x4, R38 ;  /* 0x0000000404057824 */ /* 0x000fe200078e0226 */
[----:B0-----:R-:W-:-:S04]  /*0650*/  IADD3 R4, PT, PT, R7, R4, RZ ;  /* 0x0000000407047210 */ /* 0x001fc80007ffe0ff */
[----:B------:R2:W-:Y:S01]  /*0660*/  STS [R5+0x1980], RZ ;  /* 0x001980ff05007388 */ /* 0x0005e20000000800 */
[----:B------:R-:W-:-:S13]  /*0670*/  ISETP.GE.AND P0, PT, R4, R37, PT ;  /* 0x000000250400720c */ /* 0x000fda0003f06270 */
[----:B--2---:R-:W-:Y:S05]  /*0680*/  @!P0 BRA `(.L_x_8) ;  /* 0xfffffffc00ec8947 */ /* 0x004fea000383ffff */
.L_x_7:
[----:B------:R-:W-:Y:S05]  /*0690*/  BSYNC.RECONVERGENT B0 ;  /* 0x0000000000007941 */ /* 0x000fea0003800200 */
.L_x_6:
[----:B------:R-:W-:Y:S06]  /*06a0*/  BAR.SYNC.DEFER_BLOCKING 0x0 ;  /* 0x0000000000007b1d */ /* 0x000fec0000010000 */
[----:B------:R-:W-:Y:S04]  /*06b0*/  BSSY.RECONVERGENT B0, `(.L_x_9) ;  /* 0x0000030000007945 */ /* 0x000fe80003800200 */
[----:B------:R-:W-:Y:S05]  /*06c0*/  @P1 BRA `(.L_x_10) ;  /* 0x0000000000b81947 */ /* 0x000fea0003800000 */
[----:B------:R-:W-:Y:S01]  /*06d0*/  IABS R15, R9 ;  /* 0x00000009000f7213 */ /* 0x000fe20000000000 */
[----:B------:R-:W2:Y:S03]  /*06e0*/  LDC R13, c[0x0][0x360] ;  /* 0x0000d800ff0d7b82 */ /* 0x000ea60000000800 */
[----:B------:R-:W3:Y:S05]  /*06f0*/  I2F.RP R0, R15 ;  /* 0x0000000f00007306 */ /* 0x000eea0000209400 */
[----:B------:R-:W4:Y:S08]  /*0700*/  LDC R9, c[0x0][0x3a8] ;  /* 0x0000ea00ff097b82 */ /* 0x000f300000000800 */
[----:B------:R-:W2:Y:S01]  /*0710*/  LDC R12, c[0x0][0x3a4] ;  /* 0x0000e900ff0c7b82 */ /* 0x000ea20000000800 */
[----:B---3--:R-:W0:Y:S02]  /*0720*/  MUFU.RCP R0, R0 ;  /* 0x0000000000007308 */ /* 0x008e240000001000 */
[----:B01----:R-:W-:-:S06]  /*0730*/  VIADD R4, R0, 0xffffffe ;  /* 0x0ffffffe00047836 */ /* 0x003fcc0000000000 */
[----:B------:R0:W1:Y:S02]  /*0740*/  F2I.FTZ.U32.TRUNC.NTZ R5, R4 ;  /* 0x0000000400057305 */ /* 0x000064000021f000 */
[----:B0-----:R-:W-:Y:S01]  /*0750*/  MOV R4, RZ ;  /* 0x000000ff00047202 */ /* 0x001fe20000000f00 */
[----:B-1----:R-:W-:-:S04]  /*0760*/  IMAD.MOV R6, RZ, RZ, -R5 ;  /* 0x000000ffff067224 */ /* 0x002fc800078e0a05 */
[----:B------:R-:W-:Y:S02]  /*0770*/  IMAD R7, R6, R15, RZ ;  /* 0x0000000f06077224 */ /* 0x000fe400078e02ff */
[----:B------:R-:W-:Y:S02]  /*0780*/  IMAD.MOV.U32 R6, RZ, RZ, R42 ;  /* 0x000000ffff067224 */ /* 0x000fe400078e002a */
[----:B--2-4-:R-:W-:-:S07]  /*0790*/  IMAD.HI.U32 R7, R5, R7, R4 ;  /* 0x0000000705077227 */ /* 0x014fce00078e0004 */
.L_x_11:
[----:B------:R-:W-:Y:S02]  /*07a0*/  IABS R4, R6 ;  /* 0x0000000600047213 */ /* 0x000fe40000000000 */
[----:B--2---:R-:W-:-:S03]  /*07b0*/  IABS R11, R9 ;  /* 0x00000009000b7213 */ /* 0x004fc60000000000 */
[----:B------:R-:W-:-:S04]  /*07c0*/  IMAD.HI.U32 R0, R7, R4, RZ ;  /* 0x0000000407007227 */ /* 0x000fc800078e00ff */
[----:B------:R-:W-:-:S04]  /*07d0*/  IMAD.MOV R5, RZ, RZ, -R0 ;  /* 0x000000ffff057224 */ /* 0x000fc800078e0a00 */
[----:B------:R-:W-:-:S05]  /*07e0*/  IMAD R4, R11, R5, R4 ;  /* 0x000000050b047224 */ /* 0x000fca00078e0204 */
[----:B------:R-:W-:-:S13]  /*07f0*/  ISETP.GT.U32.AND P1, PT, R15, R4, PT ;  /* 0x000000040f00720c */ /* 0x000fda0003f24070 */
[----:B------:R-:W-:Y:S01]  /*0800*/  @!P1 IADD3 R4, PT, PT, R4, -R11, RZ ;  /* 0x8000000b04049210 */ /* 0x000fe20007ffe0ff */
[----:B------:R-:W-:Y:S01]  /*0810*/  @!P1 VIADD R0, R0, 0x1 ;  /* 0x0000000100009836 */ /* 0x000fe20000000000 */
[----:B------:R-:W-:Y:S02]  /*0820*/  ISETP.NE.AND P1, PT, R9, RZ, PT ;  /* 0x000000ff0900720c */ /* 0x000fe40003f25270 */
[----:B------:R-:W-:Y:S02]  /*0830*/  ISETP.GE.U32.AND P0, PT, R4, R15, PT ;  /* 0x0000000f0400720c */ /* 0x000fe40003f06070 */
[----:B------:R-:W-:-:S04]  /*0840*/  LOP3.LUT R4, R6, R9, RZ, 0x3c, !PT ;  /* 0x0000000906047212 */ /* 0x000fc800078e3cff */
[----:B------:R-:W-:-:S07]  /*0850*/  ISETP.GE.AND P2, PT, R4, RZ, PT ;  /* 0x000000ff0400720c */ /* 0x000fce0003f46270 */
[----:B------:R-:W-:-:S05]  /*0860*/  @P0 VIADD R0, R0, 0x1 ;  /* 0x0000000100000836 */ /* 0x000fca0000000000 */
[----:B------:R-:W-:Y:S01]  /*0870*/  MOV R10, R0 ;  /* 0x00000000000a7202 */ /* 0x000fe20000000f00 */
[----:B------:R-:W-:-:S04]  /*0880*/  IMAD.MOV.U32 R0, RZ, RZ, R12 ;  /* 0x000000ffff007224 */ /* 0x000fc800078e000c */
[----:B------:R-:W-:Y:S01]  /*0890*/  @!P2 IMAD.MOV R10, RZ, RZ, -R10 ;  /* 0x000000ffff0aa224 */ /* 0x000fe200078e0a0a */
[----:B------:R-:W-:-:S04]  /*08a0*/  @!P1 LOP3.LUT R10, RZ, R9, RZ, 0x33, !PT ;  /* 0x00000009ff0a9212 */ /* 0x000fc800078e33ff */
[----:B------:R-:W-:Y:S01]  /*08b0*/  IADD3 R5, PT, PT, R10, UR5, RZ ;  /* 0x000000050a057c10 */ /* 0x000fe2000fffe0ff */
[----:B------:R-:W-:-:S03]  /*08c0*/  IMAD.MOV R8, RZ, RZ, -R10 ;  /* 0x000000ffff087224 */ /* 0x000fc600078e0a0a */
[----:B------:R-:W-:Y:S01]  /*08d0*/  ISETP.GE.AND P0, PT, R5, R0, PT ;  /* 0x000000000500720c */ /* 0x000fe20003f06270 */
[----:B------:R-:W-:-:S12]  /*08e0*/  IMAD R17, R9, R8, R6 ;  /* 0x0000000809117224 */ /* 0x000fd800078e0206 */
[----:B------:R-:W0:Y:S01]  /*08f0*/  @!P0 LDC.64 R4, c[0x0][0x380] ;  /* 0x0000e000ff048b82 */ /* 0x000e220000000a00 */
[----:B------:R-:W-:-:S04]  /*0900*/  @!P0 IMAD R8, R10, R9, R36 ;  /* 0x000000090a088224 */ /* 0x000fc800078e0224 */
[--C-:B------:R-:W-:Y:S01]  /*0910*/  @!P0 IMAD.IADD R11, R17, 0x1, R8.reuse ;  /* 0x00000001110b8824 */ /* 0x100fe200078e0208 */
[----:B------:R-:W-:-:S03]  /*0920*/  PRMT R8, RZ, 0x7610, R8 ;  /* 0x00007610ff087816 */ /* 0x000fc60000000008 */
[----:B0-----:R-:W-:-:S05]  /*0930*/  @!P0 IMAD.WIDE R4, R11, 0x2, R4 ;  /* 0x000000020b048825 */ /* 0x001fca00078e0204 */
[----:B------:R-:W2:Y:S01]  /*0940*/  @!P0 LDG.E.U16.CONSTANT R8, desc[UR8][R4.64] ;  /* 0x0000000804088981 */ /* 0x000ea2000c1e9500 */
[----:B------:R-:W-:Y:S02]  /*0950*/  IMAD R10, R10, R9, R17 ;  /* 0x000000090a0a7224 */ /* 0x000fe400078e0211 */
[----:B------:R-:W-:-:S03]  /*0960*/  IMAD.IADD R6, R13, 0x1, R6 ;  /* 0x000000010d067824 */ /* 0x000fc600078e0206 */
[----:B------:R-:W-:Y:S02]  /*0970*/  LEA R11, R10, R3, 0x1 ;  /* 0x000000030a0b7211 */ /* 0x000fe400078e08ff */
[----:B------:R-:W-:-:S03]  /*0980*/  ISETP.GE.AND P0, PT, R6, R37, PT ;  /* 0x000000250600720c */ /* 0x000fc60003f06270 */
[----:B--2---:R2:W-:Y:S10]  /*0990*/  STS.U16 [R11], R8 ;  /* 0x000000080b007388 */ /* 0x0045f40000000400 */
[----:B------:R-:W-:Y:S05]  /*09a0*/  @!P0 BRA `(.L_x_11) ;  /* 0xfffffffc007c8947 */ /* 0x000fea000383ffff */
.L_x_10:
[----:B------:R-:W-:Y:S05]  /*09b0*/  BSYNC.RECONVERGENT B0 ;  /* 0x0000000000007941 */ /* 0x000fea0003800200 */
.L_x_9:
[----:B------:R-:W-:Y:S01]  /*09c0*/  BAR.SYNC.DEFER_BLOCKING 0x0 ;  /* 0x0000000000007b1d */ /* 0x000fe20000010000 */
[----:B------:R-:W-:-:S05]  /*09d0*/  ISETP.GE.AND P0, PT, R0, 0x1, PT ;  /* 0x000000010000780c */ /* 0x000fca0003f06270 */
[----:B------:R-:W3:Y:S01]  /*09e0*/  LDCU UR10, c[0x0][0x3a8] ;  /* 0x00007500ff0a77ac */ /* 0x000ee20008000800 */
[----:B------:R-:W4:Y:S07]  /*09f0*/  LDCU UR7, c[0x0][0x3a4] ;  /* 0x00007480ff0777ac */ /* 0x000f2e0008000800 */
[----:B------:R-:W-:Y:S05]  /*0a00*/  @!P0 BRA `(.L_x_12) ;  /* 0x0000003c00388947 */ /* 0x000fea0003800000 */
[--C-:B------:R-:W-:Y:S01]  /*0a10*/  SHF.R.U32.HI R0, RZ, 0x5, R42.reuse ;  /* 0x00000005ff007819 */ /* 0x100fe2000001162a */
[----:B------:R-:W2:Y:S01]  /*0a20*/  LDC R30, c[0x0][0x360] ;  /* 0x0000d800ff1e7b82 */ /* 0x000ea20000000800 */
[----:B01----:R-:W-:Y:S01]  /*0a30*/  SHF.R.U32.HI R4, RZ, 0x6, R42 ;  /* 0x00000006ff047819 */ /* 0x003fe2000001162a */
[----:B------:R-:W0:Y:S01]  /*0a40*/  LDCU UR4, c[0x0][0x3a4] ;  /* 0x00007480ff0477ac */ /* 0x000e220008000800 */
[----:B------:R-:W-:Y:S01]  /*0a50*/  LOP3.LUT R0, R0, 0x1, RZ, 0xc0, !PT ;  /* 0x0000000100007812 */ /* 0x000fe200078ec0ff */
[----:B------:R-:W-:Y:S01]  /*0a60*/  IMAD.SHL.U32 R7, R42, 0x10, RZ ;  /* 0x000000102a077824 */ /* 0x000fe200078e00ff */
[----:B------:R-:W-:Y:S01]  /*0a70*/  LOP3.LUT R6, R4, 0x1, RZ, 0xc0, !PT ;  /* 0x0000000104067812 */ /* 0x000fe200078ec0ff */
[C---:B------:R-:W-:Y:S01]  /*0a80*/  IMAD.SHL.U32 R5, R42.reuse, 0x20, RZ ;  /* 0x000000202a057824 */ /* 0x040fe200078e00ff */
[----:B------:R-:W-:Y:S01]  /*0a90*/  SHF.L.U32 R4, R42, 0x1, RZ ;  /* 0x000000012a047819 */ /* 0x000fe200000006ff */
[----:B------:R-:W-:Y:S01]  /*0aa0*/  IMAD R2, R0, 0x20, R2 ;  /* 0x0000002000027824 */ /* 0x000fe200078e0202 */
[----:B------:R-:W-:Y:S01]  /*0ab0*/  LOP3.LUT R7, R7, 0x400, RZ, 0xc0, !PT ;  /* 0x0000040007077812 */ /* 0x000fe200078ec0ff */
[----:B------:R-:W-:Y:S01]  /*0ac0*/  IMAD R6, R6, R9, RZ ;  /* 0x0000000906067224 */ /* 0x000fe200078e02ff */
[----:B------:R-:W-:Y:S01]  /*0ad0*/  LOP3.LUT R5, R5, 0x800, RZ, 0xc0, !PT ;  /* 0x0000080005057812 */ /* 0x000fe200078ec0ff */
[C---:B------:R-:W-:Y:S01]  /*0ae0*/  IMAD R35, R9.reuse, 0x80, R38 ;  /* 0x0000008009237824 */ /* 0x040fe200078e0226 */
[--C-:B------:R-:W-:Y:S01]  /*0af0*/  IADD3 R2, PT, PT, R2, 0x800, R3.reuse ;  /* 0x0000080002027810 */ /* 0x100fe20007ffe003 */
[----:B------:R-:W-:Y:S01]  /*0b00*/  IMAD R3, R6, 0x20, R3 ;  /* 0x0000002006037824 */ /* 0x000fe200078e0203 */
[----:B------:R-:W-:Y:S01]  /*0b10*/  IADD3 R6, PT, PT, R9, -0x1, RZ ;  /* 0xffffffff09067810 */ /* 0x000fe20007ffe0ff */
[----:B------:R-:W-:Y:S01]  /*0b20*/  IMAD.IADD R7, R38, 0x1, R7 ;  /* 0x0000000126077824 */ /* 0x000fe200078e0207 */
[----:B------:R-:W-:-:S02]  /*0b30*/  LOP3.LUT R5, R5, 0x40, R4, 0xf8, !PT ;  /* 0x0000004005057812 */ /* 0x000fc400078ef804 */
[----:B------:R-:W-:Y:S01]  /*0b40*/  LEA.HI R6, R6, 0x1, RZ, 0x1c ;  /* 0x0000000106067811 */ /* 0x000fe200078fe0ff */
[----:B0-----:R-:W-:Y:S01]  /*0b50*/  IMAD.U32 R32, RZ, RZ, UR4 ;  /* 0x00000004ff207e24 */ /* 0x001fe2000f8e00ff */
[--C-:B------:R-:W-:Y:S02]  /*0b60*/  SHF.R.U32.HI R28, RZ, 0x2, R42.reuse ;  /* 0x00000002ff1c7819 */ /* 0x100fe4000001162a */
[C---:B------:R-:W-:Y:S02]  /*0b70*/  LOP3.LUT R29, R6.reuse, 0x1ffffffc, RZ, 0xc0, !PT ;  /* 0x1ffffffc061d7812 */ /* 0x040fe400078ec0ff */
[----:B------:R-:W-:Y:S02]  /*0b80*/  SHF.R.U32.HI R4, RZ, 0x1, R42 ;  /* 0x00000001ff047819 */ /* 0x000fe4000001162a */
[----:B------:R-:W-:Y:S01]  /*0b90*/  LOP3.LUT R33, R6, 0x3, RZ, 0xc0, !PT ;  /* 0x0000000306217812 */ /* 0x000fe200078ec0ff */
[----:B------:R-:W-:Y:S01]  /*0ba0*/  VIADD R6, R7, 0x1180 ;  /* 0x0000118007067836 */ /* 0x000fe20000000000 */
[----:B------:R-:W-:Y:S01]  /*0bb0*/  MOV R34, RZ ;  /* 0x000000ff00227202 */ /* 0x000fe20000000f00 */
[----:B------:R-:W-:Y:S01]  /*0bc0*/  IMAD.MOV R29, RZ, RZ, -R29 ;  /* 0x000000ffff1d7224 */ /* 0x000fe200078e0a1d */
[----:B------:R-:W-:-:S02]  /*0bd0*/  LOP3.LUT R28, R28, 0x10, RZ, 0xc0, !PT ;  /* 0x000000101c1c7812 */ /* 0x000fc400078ec0ff */
[----:B------:R-:W-:Y:S02]  /*0be0*/  LOP3.LUT R4, R4, 0x10, RZ, 0xc0, !PT ;  /* 0x0000001004047812 */ /* 0x000fe400078ec0ff */
[----:B------:R-:W-:Y:S02]  /*0bf0*/  IADD3 R5, PT, PT, R38, R5, RZ ;  /* 0x0000000526057210 */ /* 0x000fe40007ffe0ff */
[----:B------:R-:W-:-:S07]  /*0c00*/  IADD3 R7, PT, PT, R7, 0x11a0, RZ ;  /* 0x000011a007077810 */ /* 0x000fce0007ffe0ff */
.L_x_94:
[----:B0-----:R-:W0:Y:S01]  /*0c10*/  LDCU UR4, c[0x0][0x3a4] ;  /* 0x00007480ff0477ac */ /* 0x001e220008000800 */
[----:B------:R-:W-:Y:S01]  /*0c20*/  BSSY.RECONVERGENT B0, `(.L_x_13) ;  /* 0x0000038000007945 */ /* 0x000fe20003800200 */
[----:B------:R-:W1:Y:S01]  /*0c30*/  LDCU UR6, c[0x0][0x3a8] ;  /* 0x00007500ff0677ac */ /* 0x000e620008000800 */
[C---:B0-----:R-:W-:Y:S01]  /*0c40*/  IADD3 R25, PT, PT, -R34.reuse, UR4, RZ ;  /* 0x0000000422197c10 */ /* 0x041fe2000fffe1ff */
[----:B------:R-:W-:Y:S01]  /*0c50*/  IMAD R10, R31, UR4, R34 ;  /* 0x000000041f0a7c24 */ /* 0x000fe2000f8e0222 */
[----:B------:R-:W-:Y:S02]  /*0c60*/  IADD3 R34, PT, PT, R34, 0x20, RZ ;  /* 0x0000002022227810 */ /* 0x000fe40007ffe0ff */
[----:B------:R-:W-:Y:S01]  /*0c70*/  VIMNMX R24, PT, PT, R25, 0x20, PT ;  /* 0x0000002019187848 */ /* 0x000fe20003fe0100 */
[----:B-1----:R-:W-:Y:S01]  /*0c80*/  IMAD.U32 R45, RZ, RZ, UR6 ;  /* 0x00000006ff2d7e24 */ /* 0x002fe2000f8e00ff */
[----:B------:R-:W-:-:S03]  /*0c90*/  ISETP.GE.AND P3, PT, R34, UR4, PT ;  /* 0x0000000422007c0c */ /* 0x000fc6000bf66270 */
[----:B--2---:R-:W-:-:S04]  /*0ca0*/  IMAD R11, R24, R45, RZ ;  /* 0x0000002d180b7224 */ /* 0x004fc800078e02ff */
[C---:B------:R-:W-:Y:S01]  /*0cb0*/  IMAD.IADD R12, R42.reuse, 0x1, R11 ;  /* 0x000000012a0c7824 */ /* 0x040fe200078e020b */
[CC--:B------:R-:W-:Y:S02]  /*0cc0*/  ISETP.GE.AND P4, PT, R42.reuse, R11.reuse, PT ;  /* 0x0000000b2a00720c */ /* 0x0c0fe40003f86270 */
[----:B------:R-:W-:Y:S02]  /*0cd0*/  ISETP.GE.AND P0, PT, R42, R11, PT ;  /* 0x0000000b2a00720c */ /* 0x000fe40003f06270 */
[CC--:B------:R-:W-:Y:S02]  /*0ce0*/  ISETP.GE.AND P2, PT, R12.reuse, R37.reuse, PT ;  /* 0x000000250c00720c */ /* 0x0c0fe40003f46270 */
[----:B------:R-:W-:-:S07]  /*0cf0*/  ISETP.GE.AND P1, PT, R12, R37, PT ;  /* 0x000000250c00720c */ /* 0x000fce0003f26270 */
[----:B----4-:R-:W-:Y:S06]  /*0d00*/  @P4 BRA `(.L_x_14) ;  /* 0x0000000000a44947 */ /* 0x010fec0003800000 */
[----:B------:R-:W-:Y:S01]  /*0d10*/  IABS R13, R45 ;  /* 0x0000002d000d7213 */ /* 0x000fe20000000000 */
[----:B------:R-:W-:Y:S01]  /*0d20*/  IMAD.MOV.U32 R16, RZ, RZ, R42 ;  /* 0x000000ffff107224 */ /* 0x000fe200078e002a */
[----:B------:R-:W-:Y:S02]  /*0d30*/  ISETP.NE.AND P4, PT, R45, RZ, PT ;  /* 0x000000ff2d00720c */ /* 0x000fe40003f85270 */
[----:B------:R-:W0:Y:S08]  /*0d40*/  I2F.RP R15, R13 ;  /* 0x0000000d000f7306 */ /* 0x000e300000209400 */
[----:B0-----:R-:W0:Y:S02]  /*0d50*/  MUFU.RCP R15, R15 ;  /* 0x0000000f000f7308 */ /* 0x001e240000001000 */
[----:B0-----:R-:W-:-:S06]  /*0d60*/  VIADD R8, R15, 0xffffffe ;  /* 0x0ffffffe0f087836 */ /* 0x001fcc0000000000 */
[----:B------:R0:W1:Y:S02]  /*0d70*/  F2I.FTZ.U32.TRUNC.NTZ R9, R8 ;  /* 0x0000000800097305 */ /* 0x000064000021f000 */
[----:B0-----:R-:W-:Y:S01]  /*0d80*/  MOV R8, RZ ;  /* 0x000000ff00087202 */ /* 0x001fe20000000f00 */
[----:B-1----:R-:W-:-:S04]  /*0d90*/  IMAD.MOV R14, RZ, RZ, -R9 ;  /* 0x000000ffff0e7224 */ /* 0x002fc800078e0a09 */
[----:B------:R-:W-:Y:S01]  /*0da0*/  IMAD R17, R14, R13, RZ ;  /* 0x0000000d0e117224 */ /* 0x000fe200078e02ff */
[----:B------:R-:W-:-:S03]  /*0db0*/  LOP3.LUT R14, RZ, R45, RZ, 0x33, !PT ;  /* 0x0000002dff0e7212 */ /* 0x000fc600078e33ff */
[----:B------:R-:W-:-:S07]  /*0dc0*/  IMAD.HI.U32 R19, R9, R17, R8 ;  /* 0x0000001109137227 */ /* 0x000fce00078e0008 */
.L_x_15:
[----:B------:R-:W-:Y:S01]  /*0dd0*/  IABS R18, R16 ;  /* 0x0000001000127213 */ /* 0x000fe20000000000 */
[----:B---3--:R-:W-:-:S04]  /*0de0*/  IMAD.U32 R45, RZ, RZ, UR10 ;  /* 0x0000000aff2d7e24 */ /* 0x008fc8000f8e00ff */
[----:B0-----:R-:W-:Y:S01]  /*0df0*/  IMAD.HI.U32 R8, R19, R18, RZ ;  /* 0x0000001213087227 */ /* 0x001fe200078e00ff */
[----:B------:R-:W-:-:S04]  /*0e00*/  IABS R15, R45 ;  /* 0x0000002d000f7213 */ /* 0x000fc80000000000 */
[----:B------:R-:W-:-:S05]  /*0e10*/  IADD3 R9, PT, PT, -R8, RZ, RZ ;  /* 0x000000ff08097210 */ /* 0x000fca0007ffe1ff */
[----:B------:R-:W-:Y:S01]  /*0e20*/  IMAD R18, R15, R9, R18 ;  /* 0x000000090f127224 */ /* 0x000fe200078e0212 */
[----:B------:R-:W-:-:S04]  /*0e30*/  LOP3.LUT R9, R16, R45, RZ, 0x3c, !PT ;  /* 0x0000002d10097212 */ /* 0x000fc800078e3cff */
[----:B------:R-:W-:-:S13]  /*0e40*/  ISETP.GT.U32.AND P6, PT, R13, R18, PT ;  /* 0x000000120d00720c */ /* 0x000fda0003fc4070 */
[----:B------:R-:W-:Y:S02]  /*0e50*/  @!P6 IMAD.IADD R18, R18, 0x1, -R15 ;  /* 0x000000011212e824 */ /* 0x000fe400078e0a0f */
[----:B------:R-:W-:Y:S01]  /*0e60*/  @!P6 VIADD R8, R8, 0x1 ;  /* 0x000000010808e836 */ /* 0x000fe20000000000 */
[----:B------:R-:W-:Y:S02]  /*0e70*/  ISETP.GE.AND P6, PT, R9, RZ, PT ;  /* 0x000000ff0900720c */ /* 0x000fe40003fc6270 */
[----:B------:R-:W-:-:S13]  /*0e80*/  ISETP.GE.U32.AND P5, PT, R18, R13, PT ;  /* 0x0000000d1200720c */ /* 0x000fda0003fa6070 */
[----:B------:R-:W-:-:S05]  /*0e90*/  @P5 IADD3 R8, PT, PT, R8, 0x1, RZ ;  /* 0x0000000108085810 */ /* 0x000fca0007ffe0ff */
[----:B------:R-:W-:Y:S02]  /*0ea0*/  IMAD.MOV.U32 R15, RZ, RZ, R8 ;  /* 0x000000ffff0f7224 */ /* 0x000fe400078e0008 */
[----:B------:R-:W0:Y:S02]  /*0eb0*/  LDC.64 R8, c[0x0][0x388] ;  /* 0x0000e200ff087b82 */ /* 0x000e240000000a00 */
[----:B------:R-:W-:-:S05]  /*0ec0*/  @!P6 IMAD.MOV R15, RZ, RZ, -R15 ;  /* 0x000000ffff0fe224 */ /* 0x000fca00078e0a0f */
[----:B------:R-:W-:-:S04]  /*0ed0*/  SEL R15, R14, R15, !P4 ;  /* 0x0000000f0e0f7207 */ /* 0x000fc80006000000 */
[----:B------:R-:W-:Y:S01]  /*0ee0*/  IADD3 R18, PT, PT, -R15, RZ, RZ ;  /* 0x000000ff0f127210 */ /* 0x000fe20007ffe1ff */
[----:B------:R-:W-:-:S04]  /*0ef0*/  IMAD.IADD R17, R10, 0x1, R15 ;  /* 0x000000010a117824 */ /* 0x000fc800078e020f */
[----:B------:R-:W-:-:S04]  /*0f00*/  IMAD R18, R45, R18, R16 ;  /* 0x000000122d127224 */ /* 0x000fc800078e0210 */
[----:B------:R-:W-:-:S04]  /*0f10*/  IMAD R17, R17, R45, R18 ;  /* 0x0000002d11117224 */ /* 0x000fc800078e0212 */
[----:B0-----:R-:W-:-:S06]  /*0f20*/  IMAD.WIDE R8, R17, 0x2, R8 ;  /* 0x0000000211087825 */ /* 0x001fcc00078e0208 */
[----:B------:R-:W2:Y:S01]  /*0f30*/  LDG.E.U16.CONSTANT R8, desc[UR8][R8.64] ;  /* 0x0000000808087981 */ /* 0x000ea2000c1e9500 */
[----:B------:R-:W-:Y:S02]  /*0f40*/  IMAD R15, R18, 0x20, R15 ;  /* 0x00000020120f7824 */ /* 0x000fe400078e020f */
[----:B------:R-:W-:-:S03]  /*0f50*/  IMAD.IADD R16, R30, 0x1, R16 ;  /* 0x000000011e107824 */ /* 0x000fc600078e0210 */
[----:B------:R-:W-:Y:S02]  /*0f60*/  LEA R15, R15, R40, 0x1 ;  /* 0x000000280f0f7211 */ /* 0x000fe400078e08ff */
[----:B------:R-:W-:-:S03]  /*0f70*/  ISETP.GE.AND P5, PT, R16, R11, PT ;  /* 0x0000000b1000720c */ /* 0x000fc60003fa6270 */
[----:B--2---:R0:W-:Y:S10]  /*0f80*/  STS.U16 [R15], R8 ;  /* 0x000000080f007388 */ /* 0x0041f40000000400 */
[----:B------:R-:W-:Y:S05]  /*0f90*/  @!P5 BRA `(.L_x_15) ;  /* 0xfffffffc008cd947 */ /* 0x000fea000383ffff */
.L_x_14:
[----:B---34-:R-:W-:Y:S05]  /*0fa0*/  BSYNC.RECONVERGENT B0 ;  /* 0x0000000000007941 */ /* 0x018fea0003800200 */
.L_x_13:
[----:B------:R-:W-:Y:S04]  /*0fb0*/  BSSY.RECONVERGENT B0, `(.L_x_16) ;  /* 0x0000026000007945 */ /* 0x000fe80003800200 */
[----:B------:R-:W-:Y:S05]  /*0fc0*/  @P2 BRA `(.L_x_17) ;  /* 0x0000000000902947 */ /* 0x000fea0003800000 */
[-C--:B------:R-:W-:Y:S01]  /*0fd0*/  IABS R13, R45.reuse ;  /* 0x0000002d000d7213 */ /* 0x080fe20000000000 */
[----:B------:R-:W1:Y:S01]  /*0fe0*/  LDC R18, c[0x0][0x3a8] ;  /* 0x0000ea00ff127b82 */ /* 0x000e620000000800 */
[----:B------:R-:W-:Y:S02]  /*0ff0*/  ISETP.NE.AND P2, PT, R45, RZ, PT ;  /* 0x000000ff2d00720c */ /* 0x000fe40003f45270 */
[----:B------:R-:W2:Y:S01]  /*1000*/  I2F.RP R14, R13 ;  /* 0x0000000d000e7306 */ /* 0x000ea20000209400 */
[----:B------:R-:W-:-:S07]  /*1010*/  LOP3.LUT R16, RZ, R45, RZ, 0x33, !PT ;  /* 0x0000002dff107212 */ /* 0x000fce00078e33ff */
[----:B--2---:R-:W2:Y:S02]  /*1020*/  MUFU.RCP R14, R14 ;  /* 0x0000000e000e7308 */ /* 0x004ea40000001000 */
[----:B--2---:R-:W-:-:S06]  /*1030*/  VIADD R9, R14, 0xffffffe ;  /* 0x0ffffffe0e097836 */ /* 0x004fcc0000000000 */
[----:B------:R-:W0:Y:S02]  /*1040*/  F2I.FTZ.U32.TRUNC.NTZ R9, R9 ;  /* 0x0000000900097305 */ /* 0x000e24000021f000 */
[----:B0-----:R-:W-:-:S05]  /*1050*/  IADD3 R8, PT, PT, RZ, -R9, RZ ;  /* 0x80000009ff087210 */ /* 0x001fca0007ffe0ff */
[----:B------:R-:W-:Y:S02]  /*1060*/  IMAD R15, R8, R13, RZ ;  /* 0x0000000d080f7224 */ /* 0x000fe400078e02ff */
[----:B------:R-:W-:-:S04]  /*1070*/  IMAD.MOV.U32 R8, RZ, RZ, RZ ;  /* 0x000000ffff087224 */ /* 0x000fc800078e00ff */
[----:B------:R-:W-:-:S04]  /*1080*/  IMAD.HI.U32 R17, R9, R15, R8 ;  /* 0x0000000f09117227 */ /* 0x000fc800078e0008 */
[----:B-1----:R-:W-:-:S07]  /*1090*/  IMAD.MOV.U32 R8, RZ, RZ, R12 ;  /* 0x000000ffff087224 */ /* 0x002fce00078e000c */
.L_x_18:
[----:B------:R-:W-:Y:S02]  /*10a0*/  IABS R14, R8 ;  /* 0x00000008000e7213 */ /* 0x000fe40000000000 */
[----:B------:R-:W-:-:S03]  /*10b0*/  MOV R45, R18 ;  /* 0x00000012002d7202 */ /* 0x000fc60000000f00 */
[----:B-1----:R-:W-:Y:S01]  /*10c0*/  IMAD.HI.U32 R9, R17, R14, RZ ;  /* 0x0000000e11097227 */ /* 0x002fe200078e00ff */
[----:B------:R-:W-:-:S03]  /*10d0*/  IABS R19, R45 ;  /* 0x0000002d00137213 */ /* 0x000fc60000000000 */
[----:B------:R-:W-:-:S04]  /*10e0*/  IMAD.MOV R15, RZ, RZ, -R9 ;  /* 0x000000ffff0f7224 */ /* 0x000fc800078e0a09 */
[----:B------:R-:W-:-:S05]  /*10f0*/  IMAD R14, R19, R15, R14 ;  /* 0x0000000f130e7224 */ /* 0x000fca00078e020e */
[----:B------:R-:W-:-:S13]  /*1100*/  ISETP.GT.U32.AND P5, PT, R13, R14, PT ;  /* 0x0000000e0d00720c */ /* 0x000fda0003fa4070 */
[----:B------:R-:W-:Y:S01]  /*1110*/  @!P5 IMAD.IADD R14, R14, 0x1, -R19 ;  /* 0x000000010e0ed824 */ /* 0x000fe200078e0a13 */
[----:B------:R-:W-:-:S04]  /*1120*/  @!P5 IADD3 R9, PT, PT, R9, 0x1, RZ ;  /* 0x000000010909d810 */ /* 0x000fc80007ffe0ff */
[----:B------:R-:W-:Y:S02]  /*1130*/  ISETP.GE.U32.AND P4, PT, R14, R13, PT ;  /* 0x0000000d0e00720c */ /* 0x000fe40003f86070 */
[----:B------:R-:W-:-:S04]  /*1140*/  LOP3.LUT R14, R8, R45, RZ, 0x3c, !PT ;  /* 0x0000002d080e7212 */ /* 0x000fc800078e3cff */
[----:B------:R-:W-:-:S07]  /*1150*/  ISETP.GE.AND P6, PT, R14, RZ, PT ;  /* 0x000000ff0e00720c */ /* 0x000fce0003fc6270 */
[----:B------:R-:W-:-:S06]  /*1160*/  @P4 VIADD R9, R9, 0x1 ;  /* 0x0000000109094836 */ /* 0x000fcc0000000000 */
[----:B------:R-:W-:-:S05]  /*1170*/  @!P6 IMAD.MOV R9, RZ, RZ, -R9 ;  /* 0x000000ffff09e224 */ /* 0x000fca00078e0a09 */
[----:B------:R-:W-:-:S04]  /*1180*/  SEL R9, R16, R9, !P2 ;  /* 0x0000000910097207 */ /* 0x000fc80005000000 */
[----:B------:R-:W-:-:S05]  /*1190*/  IADD3 R14, PT, PT, -R9, RZ, RZ ;  /* 0x000000ff090e7210 */ /* 0x000fca0007ffe1ff */
[----:B------:R-:W-:Y:S01]  /*11a0*/  IMAD R14, R45, R14, R8 ;  /* 0x0000000e2d0e7224 */ /* 0x000fe200078e0208 */
[----:B------:R-:W-:-:S03]  /*11b0*/  IADD3 R8, PT, PT, R30, R8, RZ ;  /* 0x000000081e087210 */ /* 0x000fc60007ffe0ff */
[----:B------:R-:W-:Y:S01]  /*11c0*/  IMAD R9, R14, 0x20, R9 ;  /* 0x000000200e097824 */ /* 0x000fe200078e0209 */
[----:B------:R-:W-:-:S03]  /*11d0*/  ISETP.GE.AND P4, PT, R8, R37, PT ;  /* 0x000000250800720c */ /* 0x000fc60003f86270 */
[----:B------:R-:W-:-:S05]  /*11e0*/  IMAD R9, R9, 0x2, R40 ;  /* 0x0000000209097824 */ /* 0x000fca00078e0228 */
[----:B------:R1:W-:Y:S05]  /*11f0*/  STS.U16 [R9], RZ ;  /* 0x000000ff09007388 */ /* 0x0003ea0000000400 */
[----:B------:R-:W-:Y:S05]  /*1200*/  @!P4 BRA `(.L_x_18) ;  /* 0xfffffffc00a4c947 */ /* 0x000fea000383ffff */
.L_x_17:
[----:B------:R-:W-:Y:S05]  /*1210*/  BSYNC.RECONVERGENT B0 ;  /* 0x0000000000007941 */ /* 0x000fea0003800200 */
.L_x_16:
[----:B------:R-:W-:Y:S04]  /*1220*/  BSSY.RECONVERGENT B0, `(.L_x_19) ;  /* 0x000000c000007945 */ /* 0x000fe80003800200 */
[----:B------:R-:W-:Y:S05]  /*1230*/  @P0 BRA `(.L_x_20) ;  /* 0x0000000000280947 */ /* 0x000fea0003800000 */
[----:B------:R-:W-:-:S07]  /*1240*/  IMAD.MOV.U32 R14, RZ, RZ, R42 ;  /* 0x000000ffff0e7224 */ /* 0x000fce00078e002a */
.L_x_21:
[----:B012---:R-:W0:Y:S01]  /*1250*/  LDC.64 R8, c[0x0][0x390] ;  /* 0x0000e400ff087b82 */ /* 0x007e220000000a00 */
[----:B------:R-:W-:-:S04]  /*1260*/  IMAD R13, R10, R45, R14 ;  /* 0x0000002d0a0d7224 */ /* 0x000fc800078e020e */
[----:B0-----:R-:W-:-:S06]  /*1270*/  IMAD.WIDE R8, R13, 0x2, R8 ;  /* 0x000000020d087825 */ /* 0x001fcc00078e0208 */
[----:B------:R-:W2:Y:S01]  /*1280*/  LDG.E.U16.CONSTANT R8, desc[UR8][R8.64] ;  /* 0x0000000808087981 */ /* 0x000ea2000c1e9500 */
[----:B------:R-:W-:Y:S01]  /*1290*/  IMAD R13, R14, 0x2, R39 ;  /* 0x000000020e0d7824 */ /* 0x000fe200078e0227 */
[----:B------:R-:W-:-:S04]  /*12a0*/  IADD3 R14, PT, PT, R30, R14, RZ ;  /* 0x0000000e1e0e7210 */ /* 0x000fc80007ffe0ff */
[----:B------:R-:W-:Y:S01]  /*12b0*/  ISETP.GE.AND P0, PT, R14, R11, PT ;  /* 0x0000000b0e00720c */ /* 0x000fe20003f06270 */
[----:B--2---:R2:W-:-:S12]  /*12c0*/  STS.U16 [R13], R8 ;  /* 0x000000080d007388 */ /* 0x0045d80000000400 */
[----:B------:R-:W-:Y:S05]  /*12d0*/  @!P0 BRA `(.L_x_21) ;  /* 0xfffffffc00dc8947 */ /* 0x000fea000383ffff */
.L_x_20:
[----:B------:R-:W-:Y:S05]  /*12e0*/  BSYNC.RECONVERGENT B0 ;  /* 0x0000000000007941 */ /* 0x000fea0003800200 */
.L_x_19:
[----:B------:R-:W-:Y:S04]  /*12f0*/  BSSY.RECONVERGENT B0, `(.L_x_22) ;  /* 0x0000007000007945 */ /* 0x000fe80003800200 */
[----:B------:R-:W-:Y:S05]  /*1300*/  @P1 BRA `(.L_x_23) ;  /* 0x0000000000141947 */ /* 0x000fea0003800000 */
.L_x_24:
[----:B0-2---:R-:W-:Y:S02]  /*1310*/  IMAD R8, R12, 0x2, R39 ;  /* 0x000000020c087824 */ /* 0x005fe400078e0227 */
[----:B------:R-:W-:-:S03]  /*1320*/  IMAD.IADD R12, R30, 0x1, R12 ;  /* 0x000000011e0c7824 */ /* 0x000fc600078e020c */
[----:B------:R3:W-:Y:S02]  /*1330*/  STS.U16 [R8], RZ ;  /* 0x000000ff08007388 */ /* 0x0007e40000000400 */
[----:B------:R-:W-:-:S13]  /*1340*/  ISETP.GE.AND P0, PT, R12, R37, PT ;  /* 0x000000250c00720c */ /* 0x000fda0003f06270 */
[----:B---3--:R-:W-:Y:S05]  /*1350*/  @!P0 BRA `(.L_x_24) ;  /* 0xfffffffc00ec8947 */ /* 0x008fea000383ffff */
.L_x_23:
[----:B------:R-:W-:Y:S05]  /*1360*/  BSYNC.RECONVERGENT B0 ;  /* 0x0000000000007941 */ /* 0x000fea0003800200 */
.L_x_22:
[----:B------:R-:W-:Y:S01]  /*1370*/  BAR.SYNC.DEFER_BLOCKING 0x0 ;  /* 0x0000000000007b1d */ /* 0x000fe20000010000 */
[----:B------:R-:W-:Y:S02]  /*1380*/  ISETP.GE.U32.AND P0, PT, R42, 0x80, PT ;  /* 0x000000802a00780c */ /* 0x000fe40003f06070 */
[----:B------:R-:W-:-:S04]  /*1390*/  VIMNMX R43, PT, PT, R32, 0x20, PT ;  /* 0x00000020202b7848 */ /* 0x000fc80003fe0100 */
[C---:B------:R-:W-:Y:S02]  /*13a0*/  IADD3 R44, PT, PT, -R43.reuse, RZ, RZ ;  /* 0x000000ff2b2c7210 */ /* 0x040fe40007ffe1ff */
[----:B------:R-:W-:Y:S02]  /*13b0*/  VIMNMX R27, PT, PT, R43, 0x1, !PT ;  /* 0x000000012b1b7848 */ /* 0x000fe40007fe0100 */
[----:B------:R-:W-:Y:S02]  /*13c0*/  LOP3.LUT R41, R44, 0x7, RZ, 0xc0, !PT ;  /* 0x000000072c297812 */ /* 0x000fe400078ec0ff */
[----:B------:R-:W-:Y:S01]  /*13d0*/  LOP3.LUT R26, R27, 0x3, RZ, 0xc0, !PT ;  /* 0x000000031b1a7812 */ /* 0x000fe200078ec0ff */
[----:B------:R-:W-:Y:S06]  /*13e0*/  @P0 BRA `(.L_x_25) ;  /* 0x0000000400ec0947 */ /* 0x000fec0003800000 */
[----:B------:R-:W-:Y:S01]  /*13f0*/  ISETP.GT.AND P0, PT, R45, RZ, PT ;  /* 0x000000ff2d00720c */ /* 0x000fe20003f04270 */
[----:B------:R-:W-:Y:S01]  /*1400*/  BSSY.RECONVERGENT B0, `(.L_x_26) ;  /* 0x000006f000007945 */ /* 0x000fe20003800200 */
[----:B012---:R-:W-:Y:S02]  /*1410*/  CS2R R8, SRZ ;  /* 0x0000000000087805 */ /* 0x007fe4000001ff00 */
[----:B------:R-:W-:Y:S02]  /*1420*/  CS2R R10, SRZ ;  /* 0x00000000000a7805 */ /* 0x000fe4000001ff00 */
[----:B------:R-:W-:Y:S02]  /*1430*/  CS2R R12, SRZ ;  /* 0x00000000000c7805 */ /* 0x000fe4000001ff00 */
[----:B------:R-:W-:-:S05]  /*1440*/  CS2R R14, SRZ ;  /* 0x00000000000e7805 */ /* 0x000fca000001ff00 */
[----:B------:R-:W-:Y:S05]  /*1450*/  @!P0 BRA `(.L_x_27) ;  /* 0x0000000400a48947 */ /* 0x000fea0003800000 */
[----:B------:R-:W-:Y:S01]  /*1460*/  ISETP.GE.U32.AND P0, PT, R45, 0x31, PT ;  /* 0x000000312d00780c */ /* 0x000fe20003f06070 */
[----:B------:R-:W-:Y:S01]  /*1470*/  IMAD.MOV.U32 R51, RZ, RZ, RZ ;  /* 0x000000ffff337224 */ /* 0x000fe200078e00ff */
[----:B------:R-:W-:Y:S02]  /*1480*/  ISETP.NE.AND P1, PT, R33, RZ, PT ;  /* 0x000000ff2100720c */ /* 0x000fe40003f25270 */
[----:B------:R-:W-:Y:S02]  /*1490*/  CS2R R14, SRZ ;  /* 0x00000000000e7805 */ /* 0x000fe4000001ff00 */
[----:B------:R-:W-:Y:S02]  /*14a0*/  CS2R R12, SRZ ;  /* 0x00000000000c7805 */ /* 0x000fe4000001ff00 */
[----:B------:R-:W-:Y:S02]  /*14b0*/  CS2R R10, SRZ ;  /* 0x00000000000a7805 */ /* 0x000fe4000001ff00 */
[----:B------:R-:W-:-:S03]  /*14c0*/  CS2R R8, SRZ ;  /* 0x0000000000087805 */ /* 0x000fc6000001ff00 */
[----:B------:R-:W-:Y:S05]  /*14d0*/  @!P0 BRA `(.L_x_28) ;  /* 0x0000000000c08947 */ /* 0x000fea0003800000 */
[----:B------:R-:W0:Y:S01]  /*14e0*/  S2R R17, SR_LANEID ;  /* 0x0000000000117919 */ /* 0x000e220000000000 */
[----:B------:R-:W-:Y:S01]  /*14f0*/  IMAD.MOV.U32 R51, RZ, RZ, RZ ;  /* 0x000000ffff337224 */ /* 0x000fe200078e00ff */
[----:B------:R-:W-:Y:S01]  /*1500*/  MOV R50, R29 ;  /* 0x0000001d00327202 */ /* 0x000fe20000000f00 */
[----:B------:R-:W-:Y:S02]  /*1510*/  IMAD.MOV.U32 R49, RZ, RZ, R3 ;  /* 0x000000ffff317224 */ /* 0x000fe400078e0003 */
[----:B------:R-:W-:Y:S01]  /*1520*/  IMAD.MOV.U32 R48, RZ, RZ, R2 ;  /* 0x000000ffff307224 */ /* 0x000fe200078e0002 */
[--C-:B0-----:R-:W-:Y:S02]  /*1530*/  SHF.R.U32.HI R15, RZ, 0x3, R17.reuse ;  /* 0x00000003ff0f7819 */ /* 0x101fe40000011611 */
[----:B------:R-:W-:Y:S02]  /*1540*/  LOP3.LUT R16, R17, 0x7, RZ, 0xc0, !PT ;  /* 0x0000000711107812 */ /* 0x000fe400078ec0ff */
[----:B------:R-:W-:Y:S01]  /*1550*/  SHF.R.U32.HI R17, RZ, 0x4, R17 ;  /* 0x00000004ff117819 */ /* 0x000fe20000011611 */
[----:B------:R-:W-:-:S03]  /*1560*/  IMAD.SHL.U32 R15, R15, 0x8, RZ ;  /* 0x000000080f0f7824 */ /* 0x000fc600078e00ff */
[----:B------:R-:W-:Y:S02]  /*1570*/  SHF.L.U32 R18, R17, 0x3, RZ ;  /* 0x0000000311127819 */ /* 0x000fe400000006ff */
[----:B------:R-:W-:-:S05]  /*1580*/  LOP3.LUT R15, R15, 0x8, R16, 0xe2, !PT ;  /* 0x000000080f0f7812 */ /* 0x000fca00078ee210 */
[C-C-:B------:R-:W-:Y:S02]  /*1590*/  IMAD R46, R15.reuse, R45, R18.reuse ;  /* 0x0000002d0f2e7224 */ /* 0x140fe400078e0212 */
[----:B------:R-:W-:Y:S01]  /*15a0*/  IMAD R47, R15, 0x20, R18 ;  /* 0x000000200f2f7824 */ /* 0x000fe200078e0212 */
[----:B------:R-:W-:Y:S01]  /*15b0*/  MOV R15, RZ ;  /* 0x000000ff000f7202 */ /* 0x000fe20000000f00 */
[----:B------:R-:W-:Y:S02]  /*15c0*/  IMAD.SHL.U32 R46, R46, 0x2, RZ ;  /* 0x000000022e2e7824 */ /* 0x000fe400078e00ff */
[----:B------:R-:W-:-:S07]  /*15d0*/  IMAD.SHL.U32 R47, R47, 0x2, RZ ;  /* 0x000000022f2f7824 */ /* 0x000fce00078e00ff */
.L_x_29:
[--C-:B------:R-:W-:Y:S01]  /*15e0*/  IADD3 R20, PT, PT, R47, -0x800, R48.reuse ;  /* 0xfffff8002f147810 */ /* 0x100fe20007ffe030 */
[----:B------:R-:W-:Y:S05]  /*15f0*/  WARPSYNC.ALL ;  /* 0x0000000000007948 */ /* 0x000fea0003800000 */
[----:B------:R-:W-:Y:S01]  /*1600*/  IADD3 R52, PT, PT, R49, R46, RZ ;  /* 0x0000002e31347210 */ /* 0x000fe20007ffe0ff */
[----:B------:R-:W-:Y:S01]  /*1610*/  LDSM.16.MT88.4 R20, [R20] ;  /* 0x000000001414783b */ /* 0x000fe20000004200 */
[----:B------:R-:W-:Y:S01]  /*1620*/  IADD3 R53, PT, PT, R46, 0x40, R49 ;  /* 0x000000402e357810 */ /* 0x000fe20007ffe031 */
[----:B------:R-:W-:Y:S01]  /*1630*/  VIADD R50, R50, 0x4 ;  /* 0x0000000432327836 */ /* 0x000fe20000000000 */
[----:B------:R-:W-:Y:S01]  /*1640*/  IADD3 R51, PT, PT, R51, 0x40, RZ ;  /* 0x0000004033337810 */ /* 0x000fe20007ffe0ff */
[----:B------:R0:W1:Y:S03]  /*1650*/  LDSM.16.M88.4 R16, [R52] ;  /* 0x000000003410783b */ /* 0x0000660000000200 */
[----:B------:R-:W-:Y:S01]  /*1660*/  ISETP.NE.AND P0, PT, R50, RZ, PT ;  /* 0x000000ff3200720c */ /* 0x000fe20003f05270 */
[----:B0-----:R-:W-:Y:S01]  /*1670*/  IMAD.IADD R52, R48, 0x1, R47 ;  /* 0x0000000130347824 */ /* 0x001fe200078e022f */
[----:B-1----:R-:W-:Y:S01]  /*1680*/  HMMA.16816.F32 R8, R16, R20, R8 ;  /* 0x000000141008723c */ /* 0x002fe20000001808 */
[----:B------:R-:W-:-:S07]  /*1690*/  IADD3 R21, PT, PT, R47, -0x400, R48 ;  /* 0xfffffc002f157810 */ /* 0x000fce0007ffe030 */
[----:B------:R-:W-:Y:S01]  /*16a0*/  HMMA.16816.F32 R12, R16, R22, R12 ;  /* 0x00000016100c723c */ /* 0x000fe2000000180c */
[----:B------:R-:W-:Y:S01]  /*16b0*/  IADD3 R17, PT, PT, R46, 0x20, R49 ;  /* 0x000000202e117810 */ /* 0x000fe20007ffe031 */
[----:B------:R-:W-:Y:S05]  /*16c0*/  LDSM.16.MT88.4 R20, [R21] ;  /* 0x000000001514783b */ /* 0x000fea0000004200 */
[----:B------:R-:W0:Y:S05]  /*16d0*/  LDSM.16.M88.4 R16, [R17] ;  /* 0x000000001110783b */ /* 0x000e2a0000000200 */
[C---:B0-----:R-:W-:Y:S08]  /*16e0*/  HMMA.16816.F32 R8, R16.reuse, R20, R8 ;  /* 0x000000141008723c */ /* 0x041ff00000001808 */
[----:B------:R-:W-:Y:S01]  /*16f0*/  HMMA.16816.F32 R12, R16, R22, R12 ;  /* 0x00000016100c723c */ /* 0x000fe2000000180c */
[----:B------:R-:W-:Y:S04]  /*1700*/  LDSM.16.M88.4 R16, [R53] ;  /* 0x000000003510783b */ /* 0x000fe80000000200 */
[----:B------:R-:W0:Y:S07]  /*1710*/  LDSM.16.MT88.4 R20, [R52] ;  /* 0x000000003414783b */ /* 0x000e2e0000004200 */
[----:B0-----:R-:W-:Y:S01]  /*1720*/  HMMA.16816.F32 R8, R16, R20, R8 ;  /* 0x000000141008723c */ /* 0x001fe20000001808 */
[----:B------:R-:W-:Y:S01]  /*1730*/  IADD3 R20, PT, PT, R47, 0x400, R48 ;  /* 0x000004002f147810 */ /* 0x000fe20007ffe030 */
[----:B------:R-:W-:-:S06]  /*1740*/  VIADD R48, R48, 0x1000 ;  /* 0x0000100030307836 */ /* 0x000fcc0000000000 */
[----:B------:R-:W-:Y:S01]  /*1750*/  HMMA.16816.F32 R12, R16, R22, R12 ;  /* 0x00000016100c723c */ /* 0x000fe2000000180c */
[----:B------:R-:W-:Y:S01]  /*1760*/  IADD3 R16, PT, PT, R46, 0x60, R49 ;  /* 0x000000602e107810 */ /* 0x000fe20007ffe031 */
[----:B------:R-:W-:Y:S01]  /*1770*/  LDSM.16.MT88.4 R20, [R20] ;  /* 0x000000001414783b */ /* 0x000fe20000004200 */
[----:B------:R-:W-:-:S04]  /*1780*/  VIADD R49, R49, 0x80 ;  /* 0x0000008031317836 */ /* 0x000fc80000000000 */
[----:B------:R-:W0:Y:S05]  /*1790*/  LDSM.16.M88.4 R16, [R16] ;  /* 0x000000001010783b */ /* 0x000e2a0000000200 */
[C---:B0-----:R-:W-:Y:S08]  /*17a0*/  HMMA.16816.F32 R8, R16.reuse, R20, R8 ;  /* 0x000000141008723c */ /* 0x041ff00000001808 */
[----:B------:R-:W-:Y:S01]  /*17b0*/  HMMA.16816.F32 R12, R16, R22, R12 ;  /* 0x00000016100c723c */ /* 0x000fe2000000180c */
[----:B------:R-:W-:-:S04]  /*17c0*/  NOP ;  /* 0x0000000000007918 */ /* 0x000fc80000000000 */
[----:B------:R-:W-:-:S15]  /*17d0*/  @P0 BRA `(.L_x_29) ;  /* 0xfffffffc00800947 */ /* 0x000fde000383ffff */
.L_x_28:
[----:B------:R-:W-:Y:S05]  /*17e0*/  @!P1 BRA `(.L_x_27) ;  /* 0x0000000000c09947 */ /* 0x000fea0003800000 */
[----:B------:R-:W0:Y:S01]  /*17f0*/  S2R R16, SR_LANEID ;  /* 0x0000000000107919 */ /* 0x000e220000000000 */
[----:B------:R-:W1:Y:S01]  /*1800*/  S2UR UR6, SR_CgaCtaId ;  /* 0x00000000000679c3 */ /* 0x000e620000008800 */
[----:B------:R-:W-:Y:S01]  /*1810*/  UMOV UR4, 0x400 ;  /* 0x0000040000047882 */ /* 0x000fe20000000000 */
[----:B------:R-:W-:Y:S01]  /*1820*/  IMAD R47, R28, R45, R51 ;  /* 0x0000002d1c2f7224 */ /* 0x000fe200078e0233 */
[----:B------:R-:W-:Y:S01]  /*1830*/  ISETP.NE.AND P0, PT, R33, 0x1, PT ;  /* 0x000000012100780c */ /* 0x000fe20003f05270 */
[----:B------:R-:W-:-:S04]  /*1840*/  IMAD R51, R51, 0x20, R4 ;  /* 0x0000002033337824 */ /* 0x000fc800078e0204 */
[----:B------:R-:W-:Y:S01]  /*1850*/  IMAD.U32 R48, R51, 0x2, R40 ;  /* 0x0000000233307824 */ /* 0x000fe200078e0028 */
[----:B-1----:R-:W-:-:S06]  /*1860*/  ULEA UR4, UR6, UR4, 0x18 ;  /* 0x0000000406047291 */ /* 0x002fcc000f8ec0ff */
[----:B------:R-:W-:Y:S01]  /*1870*/  LEA R47, R47, UR4, 0x1 ;  /* 0x000000042f2f7c11 */ /* 0x000fe2000f8e08ff */
[----:B------:R-:W-:Y:S05]  /*1880*/  WARPSYNC.ALL ;  /* 0x0000000000007948 */ /* 0x000fea0003800000 */
[----:B0-----:R-:W-:Y:S02]  /*1890*/  SHF.R.U32.HI R17, RZ, 0x3, R16 ;  /* 0x00000003ff117819 */ /* 0x001fe40000011610 */
[----:B------:R-:W-:Y:S02]  /*18a0*/  LOP3.LUT R18, R16, 0x7, RZ, 0xc0, !PT ;  /* 0x0000000710127812 */ /* 0x000fe400078ec0ff */
[----:B------:R-:W-:-:S02]  /*18b0*/  SHF.L.U32 R17, R17, 0x3, RZ ;  /* 0x0000000311117819 */ /* 0x000fc400000006ff */
[----:B------:R-:W-:Y:S02]  /*18c0*/  SHF.R.U32.HI R16, RZ, 0x4, R16 ;  /* 0x00000004ff107819 */ /* 0x000fe40000011610 */
[----:B------:R-:W-:-:S03]  /*18d0*/  LOP3.LUT R17, R17, 0x8, R18, 0xe2, !PT ;  /* 0x0000000811117812 */ /* 0x000fc600078ee212 */
[----:B------:R-:W-:-:S04]  /*18e0*/  IMAD.SHL.U32 R16, R16, 0x8, RZ ;  /* 0x0000000810107824 */ /* 0x000fc800078e00ff */
[C---:B------:R-:W-:Y:S01]  /*18f0*/  IMAD R46, R17.reuse, R45, R16 ;  /* 0x0000002d112e7224 */ /* 0x040fe200078e0210 */
[----:B------:R-:W-:-:S03]  /*1900*/  LEA R45, R17, R16, 0x5 ;  /* 0x00000010112d7211 */ /* 0x000fc600078e28ff */
[----:B------:R-:W-:Y:S01]  /*1910*/  IMAD.U32 R16, R46, 0x2, R47 ;  /* 0x000000022e107824 */ /* 0x000fe200078e002f */
[----:B------:R-:W-:-:S05]  /*1920*/  LEA R20, R45, R48, 0x1 ;  /* 0x000000302d147211 */ /* 0x000fca00078e08ff */
[----:B------:R-:W-:Y:S04]  /*1930*/  LDSM.16.M88.4 R16, [R16] ;  /* 0x000000001010783b */ /* 0x000fe80000000200 */
[----:B------:R-:W0:Y:S02]  /*1940*/  LDSM.16.MT88.4 R20, [R20] ;  /* 0x000000001414783b */ /* 0x000e240000004200 */
[C---:B0-----:R-:W-:Y:S08]  /*1950*/  HMMA.16816.F32 R8, R16.reuse, R20, R8 ;  /* 0x000000141008723c */ /* 0x041ff00000001808 */
[----:B------:R-:W-:Y:S01]  /*1960*/  HMMA.16816.F32 R12, R16, R22, R12 ;  /* 0x00000016100c723c */ /* 0x000fe2000000180c */
[----:B------:R-:W-:-:S04]  /*1970*/  NOP ;  /* 0x0000000000007918 */ /* 0x000fc80000000000 */
[----:B------:R-:W-:-:S15]  /*1980*/  @!P0 BRA `(.L_x_27) ;  /* 0x0000000000588947 */ /* 0x000fde0003800000 */
[----:B------:R-:W-:Y:S01]  /*1990*/  VIADD R17, R47, 0x20 ;  /* 0x000000202f117836 */ /* 0x000fe20000000000 */
[----:B------:R-:W-:Y:S05]  /*19a0*/  WARPSYNC.ALL ;  /* 0x0000000000007948 */ /* 0x000fea0003800000 */
[----:B------:R-:W-:Y:S01]  /*19b0*/  VIADD R16, R48, 0x400 ;  /* 0x0000040030107836 */ /* 0x000fe20000000000 */
[----:B------:R-:W-:Y:S02]  /*19c0*/  LEA R17, R46, R17, 0x1 ;  /* 0x000000112e117211 */ /* 0x000fe400078e08ff */
[----:B------:R-:W-:Y:S01]  /*19d0*/  ISETP.NE.AND P0, PT, R33, 0x2, PT ;  /* 0x000000022100780c */ /* 0x000fe20003f05270 */
[----:B------:R-:W-:-:S03]  /*19e0*/  IMAD.U32 R20, R45, 0x2, R16 ;  /* 0x000000022d147824 */ /* 0x000fc600078e0010 */
[----:B------:R-:W-:Y:S04]  /*19f0*/  LDSM.16.M88.4 R16, [R17] ;  /* 0x000000001110783b */ /* 0x000fe80000000200 */
[----:B------:R-:W0:Y:S02]  /*1a00*/  LDSM.16.MT88.4 R20, [R20] ;  /* 0x000000001414783b */ /* 0x000e240000004200 */
[C---:B0-----:R-:W-:Y:S08]  /*1a10*/  HMMA.16816.F32 R8, R16.reuse, R20, R8 ;  /* 0x000000141008723c */ /* 0x041ff00000001808 */
[----:B------:R-:W-:Y:S01]  /*1a20*/  HMMA.16816.F32 R12, R16, R22, R12 ;  /* 0x00000016100c723c */ /* 0x000fe2000000180c */
[----:B------:R-:W-:-:S04]  /*1a30*/  NOP ;  /* 0x0000000000007918 */ /* 0x000fc80000000000 */
[----:B------:R-:W-:-:S15]  /*1a40*/  @!P0 BRA `(.L_x_27) ;  /* 0x0000000000288947 */ /* 0x000fde0003800000 */
[----:B------:R-:W-:Y:S01]  /*1a50*/  IADD3 R48, PT, PT, R48, 0x800, RZ ;  /* 0x0000080030307810 */ /* 0x000fe20007ffe0ff */
[----:B------:R-:W-:Y:S01]  /*1a60*/  VIADD R47, R47, 0x40 ;  /* 0x000000402f2f7836 */ /* 0x000fe20000000000 */
[----:B------:R-:W-:Y:S05]  /*1a70*/  WARPSYNC.ALL ;  /* 0x0000000000007948 */ /* 0x000fea0003800000 */
[----:B------:R-:W-:Y:S02]  /*1a80*/  IMAD.U32 R16, R46, 0x2, R47 ;  /* 0x000000022e107824 */ /* 0x000fe400078e002f */
[----:B------:R-:W-:-:S04]  /*1a90*/  IMAD.U32 R20, R45, 0x2, R48 ;  /* 0x000000022d147824 */ /* 0x000fc800078e0030 */
[----:B------:R-:W-:Y:S04]  /*1aa0*/  LDSM.16.M88.4 R16, [R16] ;  /* 0x000000001010783b */ /* 0x000fe80000000200 */
[----:B------:R-:W0:Y:S02]  /*1ab0*/  LDSM.16.MT88.4 R20, [R20] ;  /* 0x000000001414783b */ /* 0x000e240000004200 */
[C---:B0-----:R-:W-:Y:S08]  /*1ac0*/  HMMA.16816.F32 R8, R16.reuse, R20, R8 ;  /* 0x000000141008723c */ /* 0x041ff00000001808 */
[----:B------:R-:W-:-:S15]  /*1ad0*/  HMMA.16816.F32 R12, R16, R22, R12 ;  /* 0x00000016100c723c */ /* 0x000fde000000180c */
[----:B------:R-:W-:-:S05]  /*1ae0*/  NOP ;  /* 0x0000000000007918 */ /* 0x000fca0000000000 */
.L_x_27:
[----:B------:R-:W-:Y:S05]  /*1af0*/  BSYNC.RECONVERGENT B0 ;  /* 0x0000000000007941 */ /* 0x000fea0003800200 */
.L_x_26:
[----:B------:R-:W0:Y:S01]  /*1b00*/  S2R R17, SR_LANEID ;  /* 0x0000000000117919 */ /* 0x000e220000000000 */
[----:B------:R-:W-:Y:S05]  /*1b10*/  WARPSYNC.ALL ;  /* 0x0000000000007948 */ /* 0x000fea0003800000 */
[----:B0-----:R-:W-:Y:S02]  /*1b20*/  SHF.R.U32.HI R16, RZ, 0x2, R17 ;  /* 0x00000002ff107819 */ /* 0x001fe40000011611 */
[----:B------:R-:W-:-:S04]  /*1b30*/  LOP3.LUT R17, R17, 0x3, RZ, 0xc0, !PT ;  /* 0x0000000311117812 */ /* 0x000fc800078ec0ff */
[----:B------:R-:W-:-:S05]  /*1b40*/  LEA R16, R16, R17, 0x4 ;  /* 0x0000001110107211 */ /* 0x000fca00078e20ff */
[----:B------:R-:W-:-:S05]  /*1b50*/  IMAD.U32 R16, R16, 0x8, R5 ;  /* 0x0000000810107824 */ /* 0x000fca00078e0005 */
[----:B------:R3:W-:Y:S04]  /*1b60*/  STS.64 [R16], R8 ;  /* 0x0000000810007388 */ /* 0x0007e80000000a00 */
[----:B------:R3:W-:Y:S04]  /*1b70*/  STS.64 [R16+0x400], R10 ;  /* 0x0004000a10007388 */ /* 0x0007e80000000a00 */
[----:B------:R3:W-:Y:S04]  /*1b80*/  STS.64 [R16+0x20], R12 ;  /* 0x0000200c10007388 */ /* 0x0007e80000000a00 */
[----:B------:R3:W-:Y:S02]  /*1b90*/  STS.64 [R16+0x420], R14 ;  /* 0x0004200e10007388 */ /* 0x0007e40000000a00 */
.L_x_25:
[----:B------:R-:W-:Y:S01]  /*1ba0*/  ISETP.GT.U32.AND P0, PT, R42, 0x1f, PT ;  /* 0x0000001f2a00780c */ /* 0x000fe20003f04070 */
[----:B------:R-:W-:Y:S05]  /*1bb0*/  WARPSYNC.ALL ;  /* 0x0000000000007948 */ /* 0x000fea0003800000 */
[----:B------:R-:W-:Y:S06]  /*1bc0*/  BAR.SYNC.DEFER_BLOCKING 0x0 ;  /* 0x0000000000007b1d */ /* 0x000fec0000010000 */
[----:B------:R-:W-:Y:S04]  /*1bd0*/  BSSY.RECONVERGENT B3, `(.L_x_30) ;  /* 0x0000127000037945 */ /* 0x000fe80003800200 */
[----:B------:R-:W-:Y:S05]  /*1be0*/  @P0 BRA `(.L_x_31) ;  /* 0x0000001000940947 */ /* 0x000fea0003800000 */
[----:B------:R-:W-:Y:S01]  /*1bf0*/  LOP3.LUT R47, R27, 0x3c, RZ, 0xc0, !PT ;  /* 0x0000003c1b2f7812 */ /* 0x000fe200078ec0ff */
[----:B------:R-:W-:-:S07]  /*1c00*/  IMAD.MOV.U32 R49, RZ, RZ, R42 ;  /* 0x000000ffff317224 */ /* 0x000fce00078e002a */
.L_x_60:
[----:B------:R-:W4:Y:S01]  /*1c10*/  LDCU UR4, c[0x0][0x3a4] ;  /* 0x00007480ff0477ac */ /* 0x000f220008000800 */
[----:B0-23--:R-:W-:Y:S01]  /*1c20*/  IADD3 R8, PT, PT, R49, UR5, RZ ;  /* 0x0000000531087c10 */ /* 0x00dfe2000fffe0ff */
[----:B------:R-:W-:Y:S03]  /*1c30*/  BSSY.RECONVERGENT B2, `(.L_x_32) ;  /* 0x000011d000027945 */ /* 0x000fe60003800200 */
[----:B----4-:R-:W-:-:S13]  /*1c40*/  ISETP.GE.AND P0, PT, R8, UR4, PT ;  /* 0x0000000408007c0c */ /* 0x010fda000bf06270 */
[----:B------:R-:W-:Y:S05]  /*1c50*/  @P0 BRA `(.L_x_33) ;  /* 0x0000001000680947 */ /* 0x000fea0003800000 */
[----:B------:R-:W-:Y:S01]  /*1c60*/  IMAD R46, R49, 0x4, R38 ;  /* 0x00000004312e7824 */ /* 0x000fe200078e0226 */
[----:B------:R-:W-:Y:S01]  /*1c70*/  ISETP.GE.AND P0, PT, R25, 0x1, PT ;  /* 0x000000011900780c */ /* 0x000fe20003f06270 */
[----:B------:R-:W-:-:S03]  /*1c80*/  IMAD.MOV.U32 R51, RZ, RZ, -0x800000 ;  /* 0xff800000ff337424 */ /* 0x000fc600078e00ff */
[----:B------:R0:W2:Y:S04]  /*1c90*/  LDS R48, [R46+0x1000] ;  /* 0x001000002e307984 */ /* 0x0000a80000000800 */
[----:B------:R0:W3:Y:S05]  /*1ca0*/  LDS R45, [R46+0x1080] ;  /* 0x001080002e2d7984 */ /* 0x0000ea0000000800 */
[----:B------:R-:W-:Y:S05]  /*1cb0*/  @!P0 BRA `(.L_x_34) ;  /* 0x0000000800088947 */ /* 0x000fea0003800000 */
[----:B------:R-:W-:Y:S01]  /*1cc0*/  ISETP.GE.AND P0, PT, R32, 0x4, PT ;  /* 0x000000042000780c */ /* 0x000fe20003f06270 */
[----:B------:R-:W-:Y:S01]  /*1cd0*/  BSSY.RECONVERGENT B1, `(.L_x_35) ;  /* 0x000006a000017945 */ /* 0x000fe20003800200 */
[----:B------:R-:W-:Y:S01]  /*1ce0*/  MOV R51, 0xff800000 ;  /* 0xff80000000337802 */ /* 0x000fe20000000f00 */
[----:B------:R-:W-:-:S10]  /*1cf0*/  IMAD.MOV.U32 R16, RZ, RZ, RZ ;  /* 0x000000ffff107224 */ /* 0x000fd400078e00ff */
[----:B------:R-:W-:Y:S05]  /*1d00*/  @!P0 BRA `(.L_x_36) ;  /* 0x0000000400988947 */ /* 0x000fea0003800000 */
[----:B------:R-:W-:Y:S01]  /*1d10*/  ISETP.GT.AND P0, PT, R47, RZ, PT ;  /* 0x000000ff2f00720c */ /* 0x000fe20003f04270 */
[----:B------:R-:W-:Y:S01]  /*1d20*/  BSSY.RELIABLE B0, `(.L_x_37) ;  /* 0x0000053000007945 */ /* 0x000fe20003800100 */
[----:B------:R-:W-:Y:S01]  /*1d30*/  IMAD.MOV.U32 R51, RZ, RZ, -0x800000 ;  /* 0xff800000ff337424 */ /* 0x000fe200078e00ff */
[----:B------:R-:W-:-:S10]  /*1d40*/  MOV R50, RZ ;  /* 0x000000ff00327202 */ /* 0x000fd40000000f00 */
[----:B------:R-:W-:Y:S05]  /*1d50*/  @!P0 BRA `(.L_x_38) ;  /* 0x00000004003c8947 */ /* 0x000fea0003800000 */
[----:B------:R-:W-:Y:S01]  /*1d60*/  IMAD.IADD R8, R47, 0x1, -R50 ;  /* 0x000000012f087824 */ /* 0x000fe200078e0a32 */
[----:B------:R-:W-:Y:S01]  /*1d70*/  BSSY.RECONVERGENT B4, `(.L_x_39) ;  /* 0x000002f000047945 */ /* 0x000fe20003800200 */
[----:B------:R-:W-:-:S03]  /*1d80*/  PLOP3.LUT P0, PT, PT, PT, PT, 0x80, 0x8 ;  /* 0x000000000008781c */ /* 0x000fc60003f0f070 */
[----:B------:R-:W-:-:S13]  /*1d90*/  ISETP.GT.AND P1, PT, R8, 0xc, PT ;  /* 0x0000000c0800780c */ /* 0x000fda0003f24270 */
[----:B------:R-:W-:Y:S05]  /*1da0*/  @!P1 BRA `(.L_x_40) ;  /* 0x0000000000ac9947 */ /* 0x000fea0003800000 */
[----:B------:R-:W-:Y:S01]  /*1db0*/  BSSY.RECONVERGENT B5, `(.L_x_41) ;  /* 0x0000029000057945 */ /* 0x000fe20003800200 */
[----:B------:R-:W-:Y:S01]  /*1dc0*/  PLOP3.LUT P0, PT, PT, PT, PT, 0x8, 0x80 ;  /* 0x000000000080781c */ /* 0x000fe20003f0e170 */
[----:B------:R-:W-:-:S12]  /*1dd0*/  VIADD R53, R47, 0xfffffff4 ;  /* 0xfffffff42f357836 */ /* 0x000fd80000000000 */
.L_x_42:
[----:B-1--4-:R-:W-:Y:S01]  /*1de0*/  LEA R9, R49, R50, 0x5 ;  /* 0x0000003231097211 */ /* 0x012fe200078e28ff */
[----:B------:R-:W1:Y:S01]  /*1df0*/  LDCU UR4, c[0x0][0x3ac] ;  /* 0x00007580ff0477ac */ /* 0x000e620008000800 */
[----:B------:R-:W-:-:S03]  /*1e00*/  VIADD R50, R50, 0x10 ;  /* 0x0000001032327836 */ /* 0x000fc60000000000 */
[----:B------:R-:W-:Y:S02]  /*1e10*/  IMAD R52, R9, 0x4, R38 ;  /* 0x0000000409347824 */ /* 0x000fe400078e0226 */
[----:B------:R-:W-:-:S03]  /*1e20*/  ISETP.GE.AND P1, PT, R50, R53, PT ;  /* 0x000000353200720c */ /* 0x000fc60003f26270 */
[----:B------:R-:W1:Y:S04]  /*1e30*/  LDS.128 R20, [R52] ;  /* 0x0000000034147984 */ /* 0x000e680000000c00 */
[----:B------:R-:W4:Y:S04]  /*1e40*/  LDS.128 R16, [R52+0x10] ;  /* 0x0000100034107984 */ /* 0x000f280000000c00 */
[----:B------:R-:W5:Y:S04]  /*1e50*/  LDS.128 R8, [R52+0x20] ;  /* 0x0000200034087984 */ /* 0x000f680000000c00 */
[----:B------:R-:W0:Y:S01]  /*1e60*/  LDS.128 R12, [R52+0x30] ;  /* 0x00003000340c7984 */ /* 0x000e220000000c00 */
[----:B-1----:R-:W-:Y:S01]  /*1e70*/  FMUL R20, R20, UR4 ;  /* 0x0000000414147c20 */ /* 0x002fe20008400000 */
[----:B------:R-:W-:Y:S01]  /*1e80*/  FMUL R21, R21, UR4 ;  /* 0x0000000415157c20 */ /* 0x000fe20008400000 */
[----:B------:R-:W-:Y:S01]  /*1e90*/  FMUL R22, R22, UR4 ;  /* 0x0000000416167c20 */ /* 0x000fe20008400000 */
[----:B------:R-:W-:Y:S01]  /*1ea0*/  FMUL R23, R23, UR4 ;  /* 0x0000000417177c20 */ /* 0x000fe20008400000 */
[----:B----4-:R-:W-:Y:S01]  /*1eb0*/  FMUL R16, R16, UR4 ;  /* 0x0000000410107c20 */ /* 0x010fe20008400000 */
[----:B------:R-:W-:Y:S01]  /*1ec0*/  FMUL R17, R17, UR4 ;  /* 0x0000000411117c20 */ /* 0x000fe20008400000 */
[----:B------:R-:W-:Y:S01]  /*1ed0*/  FMNMX3 R51, R51, R20, R21, !PT ;  /* 0x0000001433337276 */ /* 0x000fe20007800015 */
[----:B------:R-:W-:Y:S01]  /*1ee0*/  FMUL R18, R18, UR4 ;  /* 0x0000000412127c20 */ /* 0x000fe20008400000 */
[----:B------:R-:W-:Y:S01]  /*1ef0*/  FMUL R19, R19, UR4 ;  /* 0x0000000413137c20 */ /* 0x000fe20008400000 */
[----:B-----5:R-:W-:Y:S01]  /*1f00*/  FMUL R8, R8, UR4 ;  /* 0x0000000408087c20 */ /* 0x020fe20008400000 */
[----:B------:R-:W-:Y:S01]  /*1f10*/  FMUL R9, R9, UR4 ;  /* 0x0000000409097c20 */ /* 0x000fe20008400000 */
[----:B------:R-:W-:Y:S01]  /*1f20*/  FMUL R10, R10, UR4 ;  /* 0x000000040a0a7c20 */ /* 0x000fe20008400000 */
[----:B------:R-:W-:Y:S01]  /*1f30*/  FMUL R11, R11, UR4 ;  /* 0x000000040b0b7c20 */ /* 0x000fe20008400000 */
[----:B0-----:R-:W-:Y:S01]  /*1f40*/  FMUL R12, R12, UR4 ;  /* 0x000000040c0c7c20 */ /* 0x001fe20008400000 */
[----:B------:R-:W-:Y:S01]  /*1f50*/  FMUL R13, R13, UR4 ;  /* 0x000000040d0d7c20 */ /* 0x000fe20008400000 */
[----:B------:R-:W-:Y:S01]  /*1f60*/  FMUL R14, R14, UR4 ;  /* 0x000000040e0e7c20 */ /* 0x000fe20008400000 */
[----:B------:R-:W-:Y:S01]  /*1f70*/  FMUL R15, R15, UR4 ;  /* 0x000000040f0f7c20 */ /* 0x000fe20008400000 */
[----:B------:R-:W-:Y:S01]  /*1f80*/  FMNMX3 R51, R51, R22, R23, !PT ;  /* 0x0000001633337276 */ /* 0x000fe20007800017 */
[----:B------:R4:W-:Y:S03]  /*1f90*/  STS.128 [R52], R20 ;  /* 0x0000001434007388 */ /* 0x0009e60000000c00 */
[----:B------:R-:W-:Y:S01]  /*1fa0*/  FMNMX3 R51, R51, R16, R17, !PT ;  /* 0x0000001033337276 */ /* 0x000fe20007800011 */
[----:B------:R4:W-:Y:S03]  /*1fb0*/  STS.128 [R52+0x10], R16 ;  /* 0x0000101034007388 */ /* 0x0009e60000000c00 */
[----:B------:R-:W-:Y:S01]  /*1fc0*/  FMNMX3 R51, R51, R18, R19, !PT ;  /* 0x0000001233337276 */ /* 0x000fe20007800013 */
[----:B------:R4:W-:Y:S03]  /*1fd0*/  STS.128 [R52+0x20], R8 ;  /* 0x0000200834007388 */ /* 0x0009e60000000c00 */
[----:B------:R-:W-:Y:S01]  /*1fe0*/  FMNMX3 R51, R51, R8, R9, !PT ;  /* 0x0000000833337276 */ /* 0x000fe20007800009 */
[----:B------:R4:W-:Y:S03]  /*1ff0*/  STS.128 [R52+0x30], R12 ;  /* 0x0000300c34007388 */ /* 0x0009e60000000c00 */
[----:B------:R-:W-:-:S04]  /*2000*/  FMNMX3 R51, R51, R10, R11, !PT ;  /* 0x0000000a33337276 */ /* 0x000fc8000780000b */
[----:B------:R-:W-:-:S04]  /*2010*/  FMNMX3 R51, R51, R12, R13, !PT ;  /* 0x0000000c33337276 */ /* 0x000fc8000780000d */
[----:B------:R-:W-:Y:S01]  /*2020*/  FMNMX3 R51, R51, R14, R15, !PT ;  /* 0x0000000e33337276 */ /* 0x000fe2000780000f */
[----:B------:R-:W-:Y:S06]  /*2030*/  @!P1 BRA `(.L_x_42) ;  /* 0xfffffffc00689947 */ /* 0x000fec000383ffff */
[----:B------:R-:W-:Y:S05]  /*2040*/  BSYNC.RECONVERGENT B5 ;  /* 0x0000000000057941 */ /* 0x000fea0003800200 */
.L_x_41:
[----:B----4-:R-:W-:-:S07]  /*2050*/  MOV R16, R47 ;  /* 0x0000002f00107202 */ /* 0x010fce0000000f00 */
.L_x_40:
[----:B------:R-:W-:Y:S05]  /*2060*/  BSYNC.RECONVERGENT B4 ;  /* 0x0000000000047941 */ /* 0x000fea0003800200 */
.L_x_39:
[----:B------:R-:W-:Y:S01]  /*2070*/  IMAD.IADD R8, R47, 0x1, -R50 ;  /* 0x000000012f087824 */ /* 0x000fe200078e0a32 */
[----:B------:R-:W-:Y:S04]  /*2080*/  BSSY.RECONVERGENT B4, `(.L_x_43) ;  /* 0x0000019000047945 */ /* 0x000fe80003800200 */
[----:B------:R-:W-:-:S13]  /*2090*/  ISETP.GT.AND P1, PT, R8, 0x4, PT ;  /* 0x000000040800780c */ /* 0x000fda0003f24270 */
[----:B------:R-:W-:Y:S05]  /*20a0*/  @!P1 BRA `(.L_x_44) ;  /* 0x0000000000589947 */ /* 0x000fea0003800000 */
[----:B-1----:R-:W-:Y:S01]  /*20b0*/  IMAD R9, R49, 0x20, R50 ;  /* 0x0000002031097824 */ /* 0x002fe200078e0232 */
[----:B------:R-:W1:Y:S01]  /*20c0*/  LDCU UR4, c[0x0][0x3ac] ;  /* 0x00007580ff0477ac */ /* 0x000e620008000800 */
[----:B------:R-:W-:Y:S01]  /*20d0*/  PLOP3.LUT P0, PT, PT, PT, PT, 0x8, 0x80 ;  /* 0x000000000080781c */ /* 0x000fe20003f0e170 */
[----:B------:R-:W-:Y:S02]  /*20e0*/  IMAD.MOV.U32 R16, RZ, RZ, R47 ;  /* 0x000000ffff107224 */ /* 0x000fe400078e002f */
[----:B------:R-:W-:Y:S01]  /*20f0*/  LEA R17, R9, R38, 0x2 ;  /* 0x0000002609117211 */ /* 0x000fe200078e10ff */
[----:B------:R-:W-:-:S04]  /*2100*/  VIADD R50, R50, 0x8 ;  /* 0x0000000832327836 */ /* 0x000fc80000000000 */
[----:B------:R-:W1:Y:S04]  /*2110*/  LDS.128 R12, [R17] ;  /* 0x00000000110c7984 */ /* 0x000e680000000c00 */
[----:B------:R-:W4:Y:S01]  /*2120*/  LDS.128 R8, [R17+0x10] ;  /* 0x0000100011087984 */ /* 0x000f220000000c00 */
[----:B-1----:R-:W-:Y:S01]  /*2130*/  FMUL R12, R12, UR4 ;  /* 0x000000040c0c7c20 */ /* 0x002fe20008400000 */
[----:B------:R-:W-:Y:S01]  /*2140*/  FMUL R13, R13, UR4 ;  /* 0x000000040d0d7c20 */ /* 0x000fe20008400000 */
[----:B------:R-:W-:Y:S01]  /*2150*/  FMUL R14, R14, UR4 ;  /* 0x000000040e0e7c20 */ /* 0x000fe20008400000 */
[----:B------:R-:W-:Y:S01]  /*2160*/  FMUL R15, R15, UR4 ;  /* 0x000000040f0f7c20 */ /* 0x000fe20008400000 */
[----:B----4-:R-:W-:Y:S01]  /*2170*/  FMUL R8, R8, UR4 ;  /* 0x0000000408087c20 */ /* 0x010fe20008400000 */
[----:B------:R-:W-:Y:S01]  /*2180*/  FMUL R9, R9, UR4 ;  /* 0x0000000409097c20 */ /* 0x000fe20008400000 */
[----:B------:R-:W-:Y:S01]  /*2190*/  FMUL R10, R10, UR4 ;  /* 0x000000040a0a7c20 */ /* 0x000fe20008400000 */
[----:B------:R-:W-:Y:S01]  /*21a0*/  FMUL R11, R11, UR4 ;  /* 0x000000040b0b7c20 */ /* 0x000fe20008400000 */
[----:B------:R4:W-:Y:S01]  /*21b0*/  STS.128 [R17], R12 ;  /* 0x0000000c11007388 */ /* 0x0009e20000000c00 */
[----:B------:R-:W-:-:S03]  /*21c0*/  FMNMX3 R51, R51, R12, R13, !PT ;  /* 0x0000000c33337276 */ /* 0x000fc6000780000d */
[----:B------:R4:W-:Y:S01]  /*21d0*/  STS.128 [R17+0x10], R8 ;  /* 0x0000100811007388 */ /* 0x0009e20000000c00 */
[----:B------:R-:W-:-:S04]  /*21e0*/  FMNMX3 R51, R51, R14, R15, !PT ;  /* 0x0000000e33337276 */ /* 0x000fc8000780000f */
[----:B------:R-:W-:-:S04]  /*21f0*/  FMNMX3 R51, R51, R8, R9, !PT ;  /* 0x0000000833337276 */ /* 0x000fc80007800009 */
[----:B------:R-:W-:-:S07]  /*2200*/  FMNMX3 R51, R51, R10, R11, !PT ;  /* 0x0000000a33337276 */ /* 0x000fce000780000b */
.L_x_44:
[----:B------:R-:W-:Y:S05]  /*2210*/  BSYNC.RECONVERGENT B4 ;  /* 0x0000000000047941 */ /* 0x000fea0003800200 */
.L_x_43:
[----:B------:R-:W-:-:S13]  /*2220*/  ISETP.NE.OR P0, PT, R50, R47, P0 ;  /* 0x0000002f3200720c */ /* 0x000fda0000705670 */
[----:B------:R-:W-:Y:S05]  /*2230*/  @!P0 BREAK.RELIABLE B0 ;  /* 0x0000000000008942 */ /* 0x000fea0003800100 */
[----:B------:R-:W-:Y:S05]  /*2240*/  @!P0 BRA `(.L_x_36) ;  /* 0x0000000000488947 */ /* 0x000fea0003800000 */
.L_x_38:
[----:B------:R-:W-:Y:S05]  /*2250*/  BSYNC.RELIABLE B0 ;  /* 0x0000000000007941 */ /* 0x000fea0003800100 */
.L_x_37:
[----:B----4-:R-:W4:Y:S01]  /*2260*/  LDC R13, c[0x0][0x3ac] ;  /* 0x0000eb00ff0d7b82 */ /* 0x010f220000000800 */
[----:B------:R-:W-:Y:S01]  /*2270*/  BSSY.RECONVERGENT B0, `(.L_x_45) ;  /* 0x000000e000007945 */ /* 0x000fe20003800200 */
.L_x_46:
[----:B-1----:R-:W-:Y:S01]  /*2280*/  LEA R9, R49, R50, 0x5 ;  /* 0x0000003231097211 */ /* 0x002fe200078e28ff */
[----:B------:R-:W-:-:S04]  /*2290*/  VIADD R50, R50, 0x4 ;  /* 0x0000000432327836 */ /* 0x000fc80000000000 */
[----:B------:R-:W-:Y:S01]  /*22a0*/  IMAD R12, R9, 0x4, R38 ;  /* 0x00000004090c7824 */ /* 0x000fe200078e0226 */
[----:B------:R-:W-:-:S04]  /*22b0*/  ISETP.NE.AND P0, PT, R50, R47, PT ;  /* 0x0000002f3200720c */ /* 0x000fc80003f05270 */
[----:B------:R-:W4:Y:S02]  /*22c0*/  LDS.128 R8, [R12] ;  /* 0x000000000c087984 */ /* 0x000f240000000c00 */
[-C--:B----4-:R-:W-:Y:S01]  /*22d0*/  FMUL R8, R8, R13.reuse ;  /* 0x0000000d08087220 */ /* 0x090fe20000400000 */
[-C--:B------:R-:W-:Y:S01]  /*22e0*/  FMUL R9, R9, R13.reuse ;  /* 0x0000000d09097220 */ /* 0x080fe20000400000 */
[-C--:B------:R-:W-:Y:S01]  /*22f0*/  FMUL R10, R10, R13.reuse ;  /* 0x0000000d0a0a7220 */ /* 0x080fe20000400000 */
[----:B------:R-:W-:-:S03]  /*2300*/  FMUL R11, R11, R13 ;  /* 0x0000000d0b0b7220 */ /* 0x000fc60000400000 */
[----:B------:R-:W-:Y:S02]  /*2310*/  FMNMX3 R51, R51, R8, R9, !PT ;  /* 0x0000000833337276 */ /* 0x000fe40007800009 */
[----:B------:R1:W-:Y:S02]  /*2320*/  STS.128 [R12], R8 ;  /* 0x000000080c007388 */ /* 0x0003e40000000c00 */
[----:B------:R-:W-:Y:S01]  /*2330*/  FMNMX3 R51, R51, R10, R11, !PT ;  /* 0x0000000a33337276 */ /* 0x000fe2000780000b */
[----:B------:R-:W-:Y:S06]  /*2340*/  @P0 BRA `(.L_x_46) ;  /* 0xfffffffc00cc0947 */ /* 0x000fec000383ffff */
[----:B------:R-:W-:Y:S05]  /*2350*/  BSYNC.RECONVERGENT B0 ;  /* 0x0000000000007941 */ /* 0x000fea0003800200 */
.L_x_45:
[----:B------:R-:W-:-:S07]  /*2360*/  MOV R16, R47 ;  /* 0x0000002f00107202 */ /* 0x000fce0000000f00 */
.L_x_36:
[----:B------:R-:W-:Y:S05]  /*2370*/  BSYNC.RECONVERGENT B1 ;  /* 0x0000000000017941 */ /* 0x000fea0003800200 */
.L_x_35:
[----:B------:R-:W-:Y:S01]  /*2380*/  ISETP.NE.AND P0, PT, R26, RZ, PT ;  /* 0x000000ff1a00720c */ /* 0x000fe20003f05270 */
[----:B------:R-:W-:-:S12]  /*2390*/  BSSY.RECONVERGENT B0, `(.L_x_34) ;  /* 0x0000014000007945 */ /* 0x000fd80003800200 */
[----:B------:R-:W-:Y:S05]  /*23a0*/  @!P0 BRA `(.L_x_47) ;  /* 0x0000000000488947 */ /* 0x000fea0003800000 */
[----:B-1--4-:R-:W-:Y:S01]  /*23b0*/  IMAD R9, R49, 0x20, R16 ;  /* 0x0000002031097824 */ /* 0x012fe200078e0210 */
[----:B------:R-:W1:Y:S01]  /*23c0*/  LDC R11, c[0x0][0x3ac] ;  /* 0x0000eb00ff0b7b82 */ /* 0x000e620000000800 */
[----:B------:R-:W-:Y:S02]  /*23d0*/  ISETP.NE.AND P0, PT, R26, 0x1, PT ;  /* 0x000000011a00780c */ /* 0x000fe40003f05270 */
[----:B------:R-:W-:-:S05]  /*23e0*/  IMAD R9, R9, 0x4, R38 ;  /* 0x0000000409097824 */ /* 0x000fca00078e0226 */
[----:B------:R-:W1:Y:S02]  /*23f0*/  LDS R8, [R9] ;  /* 0x0000000009087984 */ /* 0x000e640000000800 */
[----:B-1----:R-:W-:-:S05]  /*2400*/  FMUL R8, R8, R11 ;  /* 0x0000000b08087220 */ /* 0x002fca0000400000 */
[----:B------:R1:W-:Y:S01]  /*2410*/  STS [R9], R8 ;  /* 0x0000000809007388 */ /* 0x0003e20000000800 */
[----:B------:R-:W-:Y:S01]  /*2420*/  FMNMX R51, R51, R8, !PT ;  /* 0x0000000833337209 */ /* 0x000fe20007800000 */
[----:B------:R-:W-:Y:S06]  /*2430*/  @!P0 BRA `(.L_x_47) ;  /* 0x0000000000248947 */ /* 0x000fec0003800000 */
[----:B------:R-:W-:Y:S01]  /*2440*/  ISETP.NE.AND P0, PT, R26, 0x2, PT ;  /* 0x000000021a00780c */ /* 0x000fe20003f05270 */
[----:B-1----:R-:W1:-:S12]  /*2450*/  LDS R8, [R9+0x4] ;  /* 0x0000040009087984 */ /* 0x002e580000000800 */
[----:B------:R-:W4:Y:S01]  /*2460*/  @P0 LDS R10, [R9+0x8] ;  /* 0x00000800090a0984 */ /* 0x000f220000000800 */
[----:B-1----:R-:W-:-:S05]  /*2470*/  FMUL R8, R11, R8 ;  /* 0x000000080b087220 */ /* 0x002fca0000400000 */
[----:B------:R1:W-:Y:S01]  /*2480*/  STS [R9+0x4], R8 ;  /* 0x0000040809007388 */ /* 0x0003e20000000800 */
[----:B------:R-:W-:Y:S01]  /*2490*/  FMNMX R51, R51, R8, !PT ;  /* 0x0000000833337209 */ /* 0x000fe20007800000 */
[----:B----4-:R-:W-:-:S05]  /*24a0*/  @P0 FMUL R10, R11, R10 ;  /* 0x0000000a0b0a0220 */ /* 0x010fca0000400000 */
[----:B------:R1:W-:Y:S01]  /*24b0*/  @P0 STS [R9+0x8], R10 ;  /* 0x0000080a09000388 */ /* 0x0003e20000000800 */
[----:B------:R-:W-:-:S07]  /*24c0*/  @P0 FMNMX R51, R51, R10, !PT ;  /* 0x0000000a33330209 */ /* 0x000fce0007800000 */
.L_x_47:
[----:B------:R-:W-:Y:S05]  /*24d0*/  BSYNC.RECONVERGENT B0 ;  /* 0x0000000000007941 */ /* 0x000fea0003800200 */
.L_x_34:
[C---:B--2---:R-:W-:Y:S01]  /*24e0*/  FSETP.NEU.AND P0, PT, R48.reuse, -INF , PT ;  /* 0xff8000003000780b */ /* 0x044fe20003f0d000 */
[----:B------:R-:W-:Y:S01]  /*24f0*/  BSSY.RECONVERGENT B0, `(.L_x_48) ;  /* 0x0000011000007945 */ /* 0x000fe20003800200 */
[----:B------:R-:W-:Y:S02]  /*2500*/  ISETP.GE.AND P1, PT, R25, 0x1, PT ;  /* 0x000000011900780c */ /* 0x000fe40003f26270 */
[----:B------:R-:W-:Y:S02]  /*2510*/  FMNMX R51, R48, R51, !PT ;  /* 0x0000003330337209 */ /* 0x000fe40007800000 */
[----:B----4-:R-:W-:-:S07]  /*2520*/  MOV R13, RZ ;  /* 0x000000ff000d7202 */ /* 0x010fce0000000f00 */
[----:B------:R-:W-:Y:S05]  /*2530*/  @!P0 BRA `(.L_x_49) ;  /* 0x0000000000308947 */ /* 0x000fea0003800000 */
[----:B-1----:R-:W-:Y:S02]  /*2540*/  IMAD.MOV.U32 R9, RZ, RZ, 0x3bbb989d ;  /* 0x3bbb989dff097424 */ /* 0x002fe400078e00ff */
[----:B------:R-:W-:Y:S01]  /*2550*/  FADD R48, R48, -R51 ;  /* 0x8000003330307221 */ /* 0x000fe20000000000 */
[----:B------:R-:W-:-:S03]  /*2560*/  IMAD.MOV.U32 R11, RZ, RZ, 0x437c0000 ;  /* 0x437c0000ff0b7424 */ /* 0x000fc600078e00ff */
[----:B------:R-:W-:-:S04]  /*2570*/  FFMA.SAT R8, R48, R9, 0.5 ;  /* 0x3f00000030087423 */ /* 0x000fc80000002009 */
[----:B------:R-:W-:-:S04]  /*2580*/  FFMA.RM R8, R8, R11, 12582913 ;  /* 0x4b40000108087423 */ /* 0x000fc8000000400b */
[C---:B------:R-:W-:Y:S01]  /*2590*/  FADD R9, R8.reuse, -12583039 ;  /* 0xcb40007f08097421 */ /* 0x040fe20000000000 */
[----:B------:R-:W-:-:S03]  /*25a0*/  SHF.L.U32 R8, R8, 0x17, RZ ;  /* 0x0000001708087819 */ /* 0x000fc600000006ff */
[----:B------:R-:W-:-:S04]  /*25b0*/  FFMA R9, R48, 1.4426950216293334961, -R9 ;  /* 0x3fb8aa3b30097823 */ /* 0x000fc80000000809 */
[----:B------:R-:W-:-:S06]  /*25c0*/  FFMA R9, R48, 1.925963033500011079e-08, R9 ;  /* 0x32a5706030097823 */ /* 0x000fcc0000000009 */
[----:B------:R-:W1:Y:S02]  /*25d0*/  MUFU.EX2 R9, R9 ;  /* 0x0000000900097308 */ /* 0x000e640000000800 */
[----:B-1----:R-:W-:-:S04]  /*25e0*/  FMUL R8, R8, R9 ;  /* 0x0000000908087220 */ /* 0x002fc80000400000 */
[----:B---3--:R-:W-:-:S07]  /*25f0*/  FMUL R13, R45, R8 ;  /* 0x000000082d0d7220 */ /* 0x008fce0000400000 */
.L_x_49:
[----:B------:R-:W-:Y:S05]  /*2600*/  BSYNC.RECONVERGENT B0 ;  /* 0x0000000000007941 */ /* 0x000fea0003800200 */
.L_x_48:
[----:B-1----:R-:W-:Y:S01]  /*2610*/  IMAD.MOV.U32 R12, RZ, RZ, RZ ;  /* 0x000000ffff0c7224 */ /* 0x002fe200078e00ff */
[----:B------:R-:W-:Y:S06]  /*2620*/  @!P1 BRA `(.L_x_50) ;  /* 0x00000004009c9947 */ /* 0x000fec0003800000 */
[----:B------:R-:W-:Y:S01]  /*2630*/  ISETP.GE.AND P0, PT, R32, 0x4, PT ;  /* 0x000000042000780c */ /* 0x000fe20003f06270 */
[----:B------:R-:W-:Y:S01]  /*2640*/  BSSY.RECONVERGENT B0, `(.L_x_51) ;  /* 0x0000035000007945 */ /* 0x000fe20003800200 */
[----:B------:R-:W-:Y:S01]  /*2650*/  IMAD.MOV.U32 R12, RZ, RZ, RZ ;  /* 0x000000ffff0c7224 */ /* 0x000fe200078e00ff */
[----:B------:R-:W-:-:S10]  /*2660*/  MOV R10, RZ ;  /* 0x000000ff000a7202 */ /* 0x000fd40000000f00 */
[----:B------:R-:W-:Y:S05]  /*2670*/  @!P0 BRA `(.L_x_52) ;  /* 0x0000000000c48947 */ /* 0x000fea0003800000 */
[----:B------:R-:W-:Y:S01]  /*2680*/  BSSY.RECONVERGENT B1, `(.L_x_53) ;  /* 0x000002f000017945 */ /* 0x000fe20003800200 */
[----:B------:R-:W-:Y:S02]  /*2690*/  IMAD.MOV.U32 R12, RZ, RZ, RZ ;  /* 0x000000ffff0c7224 */ /* 0x000fe400078e00ff */
[----:B------:R-:W-:-:S07]  /*26a0*/  IMAD.MOV.U32 R14, RZ, RZ, RZ ;  /* 0x000000ffff0e7224 */ /* 0x000fce00078e00ff */
.L_x_54:
[----:B------:R-:W-:Y:S01]  /*26b0*/  LEA R9, R49, R14, 0x5 ;  /* 0x0000000e31097211 */ /* 0x000fe200078e28ff */
[----:B------:R-:W-:Y:S01]  /*26c0*/  IMAD.MOV.U32 R15, RZ, RZ, 0x3bbb989d ;  /* 0x3bbb989dff0f7424 */ /* 0x000fe200078e00ff */
[----:B------:R-:W-:Y:S02]  /*26d0*/  MOV R16, 0x437c0000 ;  /* 0x437c000000107802 */ /* 0x000fe40000000f00 */
[----:B------:R-:W-:Y:S01]  /*26e0*/  IADD3 R14, PT, PT, R14, 0x4, RZ ;  /* 0x000000040e0e7810 */ /* 0x000fe20007ffe0ff */
[----:B------:R-:W-:-:S03]  /*26f0*/  IMAD R10, R9, 0x4, R38 ;  /* 0x00000004090a7824 */ /* 0x000fc600078e0226 */
[----:B------:R-:W-:-:S03]  /*2700*/  ISETP.NE.AND P0, PT, R14, R47, PT ;  /* 0x0000002f0e00720c */ /* 0x000fc60003f05270 */
[----:B------:R-:W1:Y:S02]  /*2710*/  LDS.128 R8, [R10] ;  /* 0x000000000a087984 */ /* 0x000e640000000c00 */
[C---:B-1----:R-:W-:Y:S01]  /*2720*/  FADD R20, -R51.reuse, R8 ;  /* 0x0000000833147221 */ /* 0x042fe20000000100 */
[C---:B------:R-:W-:Y:S01]  /*2730*/  FADD R18, -R51.reuse, R9 ;  /* 0x0000000933127221 */ /* 0x040fe20000000100 */
[----:B------:R-:W-:Y:S02]  /*2740*/  FADD R10, -R51, R10 ;  /* 0x0000000a330a7221 */ /* 0x000fe40000000100 */
[-C--:B------:R-:W-:Y:S01]  /*2750*/  FFMA.SAT R17, R20, R15.reuse, 0.5 ;  /* 0x3f00000014117423 */ /* 0x080fe2000000200f */
[-C--:B------:R-:W-:Y:S01]  /*2760*/  FFMA.SAT R19, R18, R15.reuse, 0.5 ;  /* 0x3f00000012137423 */ /* 0x080fe2000000200f */
[----:B------:R-:W-:Y:S02]  /*2770*/  FFMA.SAT R21, R10, R15, 0.5 ;  /* 0x3f0000000a157423 */ /* 0x000fe4000000200f */
[-C--:B------:R-:W-:Y:S01]  /*2780*/  FFMA.RM R9, R17, R16.reuse, 12582913 ;  /* 0x4b40000111097423 */ /* 0x080fe20000004010 */
[----:B------:R-:W-:-:S03]  /*2790*/  FFMA.RM R8, R19, R16, 12582913 ;  /* 0x4b40000113087423 */ /* 0x000fc60000004010 */
[C---:B------:R-:W-:Y:S01]  /*27a0*/  FADD R17, R9.reuse, -12583039 ;  /* 0xcb40007f09117421 */ /* 0x040fe20000000000 */
[----:B------:R-:W-:Y:S01]  /*27b0*/  FADD R19, R8, -12583039 ;  /* 0xcb40007f08137421 */ /* 0x000fe20000000000 */
[----:B------:R-:W-:Y:S02]  /*27c0*/  IMAD.SHL.U32 R9, R9, 0x800000, RZ ;  /* 0x0080000009097824 */ /* 0x000fe400078e00ff */
[----:B------:R-:W-:Y:S01]  /*27d0*/  FFMA R17, R20, 1.4426950216293334961, -R17 ;  /* 0x3fb8aa3b14117823 */ /* 0x000fe20000000811 */
[----:B------:R-:W-:-:S03]  /*27e0*/  FFMA R19, R18, 1.4426950216293334961, -R19 ;  /* 0x3fb8aa3b12137823 */ /* 0x000fc60000000813 */
[----:B------:R-:W-:Y:S01]  /*27f0*/  FFMA R17, R20, 1.925963033500011079e-08, R17 ;  /* 0x32a5706014117823 */ /* 0x000fe20000000011 */
[----:B------:R-:W-:Y:S01]  /*2800*/  FADD R20, -R51, R11 ;  /* 0x0000000b33147221 */ /* 0x000fe20000000100 */
[----:B------:R-:W-:-:S03]  /*2810*/  FFMA.RM R11, R21, R16, 12582913 ;  /* 0x4b400001150b7423 */ /* 0x000fc60000004010 */
[----:B------:R-:W-:Y:S01]  /*2820*/  FFMA.SAT R21, R20, R15, 0.5 ;  /* 0x3f00000014157423 */ /* 0x000fe2000000200f */
[----:B------:R-:W-:Y:S01]  /*2830*/  FFMA R15, R18, 1.925963033500011079e-08, R19 ;  /* 0x32a57060120f7823 */ /* 0x000fe20000000013 */
[----:B------:R-:W-:Y:S01]  /*2840*/  FADD R19, R11, -12583039 ;  /* 0xcb40007f0b137421 */ /* 0x000fe20000000000 */
[----:B------:R-:W1:Y:S01]  /*2850*/  MUFU.EX2 R17, R17 ;  /* 0x0000001100117308 */ /* 0x000e620000000800 */
[----:B------:R-:W-:Y:S01]  /*2860*/  FFMA.RM R16, R21, R16, 12582913 ;  /* 0x4b40000115107423 */ /* 0x000fe20000004010 */
[----:B------:R-:W-:Y:S02]  /*2870*/  IMAD.SHL.U32 R11, R11, 0x800000, RZ ;  /* 0x008000000b0b7824 */ /* 0x000fe400078e00ff */
[----:B------:R-:W-:Y:S01]  /*2880*/  FFMA R19, R10, 1.4426950216293334961, -R19 ;  /* 0x3fb8aa3b0a137823 */ /* 0x000fe20000000813 */
[----:B------:R-:W-:-:S03]  /*2890*/  FADD R21, R16, -12583039 ;  /* 0xcb40007f10157421 */ /* 0x000fc60000000000 */
[----:B------:R-:W-:Y:S01]  /*28a0*/  FFMA R10, R10, 1.925963033500011079e-08, R19 ;  /* 0x32a570600a0a7823 */ /* 0x000fe20000000013 */
[----:B------:R-:W2:Y:S01]  /*28b0*/  MUFU.EX2 R15, R15 ;  /* 0x0000000f000f7308 */ /* 0x000ea20000000800 */
[----:B------:R-:W-:Y:S01]  /*28c0*/  FFMA R21, R20, 1.4426950216293334961, -R21 ;  /* 0x3fb8aa3b14157823 */ /* 0x000fe20000000815 */
[----:B------:R-:W-:-:S03]  /*28d0*/  IMAD.SHL.U32 R19, R8, 0x800000, RZ ;  /* 0x0080000008137824 */ /* 0x000fc600078e00ff */
[----:B------:R-:W-:-:S03]  /*28e0*/  FFMA R21, R20, 1.925963033500011079e-08, R21 ;  /* 0x32a5706014157823 */ /* 0x000fc60000000015 */
[----:B------:R-:W4:Y:S01]  /*28f0*/  MUFU.EX2 R10, R10 ;  /* 0x0000000a000a7308 */ /* 0x000f220000000800 */
[----:B-1----:R-:W-:Y:S01]  /*2900*/  FFMA R12, R9, R17, R12 ;  /* 0x00000011090c7223 */ /* 0x002fe2000000000c */
[----:B------:R-:W-:-:S06]  /*2910*/  IMAD.SHL.U32 R9, R16, 0x800000, RZ ;  /* 0x0080000010097824 */ /* 0x000fcc00078e00ff */
[----:B------:R-:W1:Y:S01]  /*2920*/  MUFU.EX2 R21, R21 ;  /* 0x0000001500157308 */ /* 0x000e620000000800 */
[----:B--2---:R-:W-:-:S04]  /*2930*/  FFMA R12, R19, R15, R12 ;  /* 0x0000000f130c7223 */ /* 0x004fc8000000000c */
[----:B----4-:R-:W-:-:S04]  /*2940*/  FFMA R12, R11, R10, R12 ;  /* 0x0000000a0b0c7223 */ /* 0x010fc8000000000c */
[----:B-1----:R-:W-:Y:S01]  /*2950*/  FFMA R12, R9, R21, R12 ;  /* 0x00000015090c7223 */ /* 0x002fe2000000000c */
[----:B------:R-:W-:Y:S06]  /*2960*/  @P0 BRA `(.L_x_54) ;  /* 0xfffffffc00500947 */ /* 0x000fec000383ffff */
[----:B------:R-:W-:Y:S05]  /*2970*/  BSYNC.RECONVERGENT B1 ;  /* 0x0000000000017941 */ /* 0x000fea0003800200 */
.L_x_53:
[----:B------:R-:W-:-:S07]  /*2980*/  MOV R10, R47 ;  /* 0x0000002f000a7202 */ /* 0x000fce0000000f00 */
.L_x_52:
[----:B------:R-:W-:Y:S05]  /*2990*/  BSYNC.RECONVERGENT B0 ;  /* 0x0000000000007941 */ /* 0x000fea0003800200 */
.L_x_51:
[----:B------:R-:W-:Y:S01]  /*29a0*/  ISETP.NE.AND P0, PT, R26, RZ, PT ;  /* 0x000000ff1a00720c */ /* 0x000fe20003f05270 */
[----:B------:R-:W-:-:S12]  /*29b0*/  BSSY.RECONVERGENT B0, `(.L_x_50) ;  /* 0x000002e000007945 */ /* 0x000fd80003800200 */
[----:B------:R-:W-:Y:S05]  /*29c0*/  @!P0 BRA `(.L_x_55) ;  /* 0x0000000000b08947 */ /* 0x000fea0003800000 */
[----:B------:R-:W-:Y:S01]  /*29d0*/  ISETP.NE.AND P1, PT, R26, 0x1, PT ;  /* 0x000000011a00780c */ /* 0x000fe20003f25270 */
[----:B------:R-:W-:Y:S01]  /*29e0*/  BSSY.RECONVERGENT B1, `(.L_x_56) ;  /* 0x000001b000017945 */ /* 0x000fe20003800200 */
[----:B------:R-:W-:-:S11]  /*29f0*/  LOP3.LUT P0, RZ, R27, 0x1, RZ, 0xc0, !PT ;  /* 0x000000011bff7812 */ /* 0x000fd6000780c0ff */
[----:B------:R-:W-:Y:S05]  /*2a00*/  @!P1 BRA `(.L_x_57) ;  /* 0x0000000000609947 */ /* 0x000fea0003800000 */
[----:B------:R-:W-:Y:S01]  /*2a10*/  IMAD R9, R49, 0x20, R10 ;  /* 0x0000002031097824 */ /* 0x000fe200078e020a */
[----:B------:R-:W-:Y:S01]  /*2a20*/  MOV R15, 0x3bbb989d ;  /* 0x3bbb989d000f7802 */ /* 0x000fe20000000f00 */
[----:B------:R-:W-:Y:S02]  /*2a30*/  IMAD.MOV.U32 R17, RZ, RZ, 0x437c0000 ;  /* 0x437c0000ff117424 */ /* 0x000fe400078e00ff */
[----:B------:R-:W-:Y:S02]  /*2a40*/  IMAD R9, R9, 0x4, R38 ;  /* 0x0000000409097824 */ /* 0x000fe400078e0226 */
[----:B------:R-:W-:-:S04]  /*2a50*/  VIADD R10, R10, 0x2 ;  /* 0x000000020a0a7836 */ /* 0x000fc80000000000 */
[----:B------:R-:W1:Y:S02]  /*2a60*/  LDS.64 R8, [R9] ;  /* 0x0000000009087984 */ /* 0x000e640000000a00 */
[C---:B-1----:R-:W-:Y:S01]  /*2a70*/  FADD R8, -R51.reuse, R8 ;  /* 0x0000000833087221 */ /* 0x042fe20000000100 */
[----:B------:R-:W-:-:S03]  /*2a80*/  FADD R14, -R51, R9 ;  /* 0x00000009330e7221 */ /* 0x000fc60000000100 */
[-C--:B------:R-:W-:Y:S01]  /*2a90*/  FFMA.SAT R11, R8, R15.reuse, 0.5 ;  /* 0x3f000000080b7423 */ /* 0x080fe2000000200f */
[----:B------:R-:W-:-:S03]  /*2aa0*/  FFMA.SAT R16, R14, R15, 0.5 ;  /* 0x3f0000000e107423 */ /* 0x000fc6000000200f */
[-C--:B------:R-:W-:Y:S01]  /*2ab0*/  FFMA.RM R11, R11, R17.reuse, 12582913 ;  /* 0x4b4000010b0b7423 */ /* 0x080fe20000004011 */
[----:B------:R-:W-:-:S03]  /*2ac0*/  FFMA.RM R16, R16, R17, 12582913 ;  /* 0x4b40000110107423 */ /* 0x000fc60000004011 */
[C---:B------:R-:W-:Y:S01]  /*2ad0*/  FADD R15, R11.reuse, -12583039 ;  /* 0xcb40007f0b0f7421 */ /* 0x040fe20000000000 */
[C---:B------:R-:W-:Y:S01]  /*2ae0*/  FADD R9, R16.reuse, -12583039 ;  /* 0xcb40007f10097421 */ /* 0x040fe20000000000 */
[----:B------:R-:W-:Y:S01]  /*2af0*/  IMAD.SHL.U32 R11, R11, 0x800000, RZ ;  /* 0x008000000b0b7824 */ /* 0x000fe200078e00ff */
[----:B------:R-:W-:Y:S01]  /*2b00*/  SHF.L.U32 R16, R16, 0x17, RZ ;  /* 0x0000001710107819 */ /* 0x000fe200000006ff */
[----:B------:R-:W-:Y:S01]  /*2b10*/  FFMA R15, R8, 1.4426950216293334961, -R15 ;  /* 0x3fb8aa3b080f7823 */ /* 0x000fe2000000080f */
[----:B------:R-:W-:-:S03]  /*2b20*/  FFMA R9, R14, 1.4426950216293334961, -R9 ;  /* 0x3fb8aa3b0e097823 */ /* 0x000fc60000000809 */
[----:B------:R-:W-:Y:S01]  /*2b30*/  FFMA R15, R8, 1.925963033500011079e-08, R15 ;  /* 0x32a57060080f7823 */ /* 0x000fe2000000000f */
[----:B------:R-:W-:-:S05]  /*2b40*/  FFMA R9, R14, 1.925963033500011079e-08, R9 ;  /* 0x32a570600e097823 */ /* 0x000fca0000000009 */
[----:B------:R-:W1:Y:S08]  /*2b50*/  MUFU.EX2 R15, R15 ;  /* 0x0000000f000f7308 */ /* 0x000e700000000800 */
[----:B------:R-:W2:Y:S01]  /*2b60*/  MUFU.EX2 R9, R9 ;  /* 0x0000000900097308 */ /* 0x000ea20000000800 */
[----:B-1----:R-:W-:-:S04]  /*2b70*/  FFMA R11, R11, R15, R12 ;  /* 0x0000000f0b0b7223 */ /* 0x002fc8000000000c */
[----:B--2---:R-:W-:-:S07]  /*2b80*/  FFMA R12, R16, R9, R11 ;  /* 0x00000009100c7223 */ /* 0x004fce000000000b */
.L_x_57:
[----:B------:R-:W-:Y:S05]  /*2b90*/  BSYNC.RECONVERGENT B1 ;  /* 0x0000000000017941 */ /* 0x000fea0003800200 */
.L_x_56:
[----:B------:R-:W-:Y:S05]  /*2ba0*/  @!P0 BRA `(.L_x_55) ;  /* 0x0000000000388947 */ /* 0x000fea0003800000 */
[----:B------:R-:W-:Y:S02]  /*2bb0*/  IMAD R9, R49, 0x20, R10 ;  /* 0x0000002031097824 */ /* 0x000fe400078e020a */
[----:B------:R-:W-:Y:S02]  /*2bc0*/  IMAD.MOV.U32 R11, RZ, RZ, 0x3bbb989d ;  /* 0x3bbb989dff0b7424 */ /* 0x000fe400078e00ff */
[----:B------:R-:W-:Y:S01]  /*2bd0*/  IMAD.MOV.U32 R15, RZ, RZ, 0x437c0000 ;  /* 0x437c0000ff0f7424 */ /* 0x000fe200078e00ff */
[----:B------:R-:W-:-:S05]  /*2be0*/  LEA R9, R9, R38, 0x2 ;  /* 0x0000002609097211 */ /* 0x000fca00078e10ff */
[----:B------:R-:W1:Y:S02]  /*2bf0*/  LDS R8, [R9] ;  /* 0x0000000009087984 */ /* 0x000e640000000800 */
[----:B-1----:R-:W-:-:S04]  /*2c00*/  FADD R8, -R51, R8 ;  /* 0x0000000833087221 */ /* 0x002fc80000000100 */
[----:B------:R-:W-:-:S04]  /*2c10*/  FFMA.SAT R10, R8, R11, 0.5 ;  /* 0x3f000000080a7423 */ /* 0x000fc8000000200b */
[----:B------:R-:W-:-:S04]  /*2c20*/  FFMA.RM R10, R10, R15, 12582913 ;  /* 0x4b4000010a0a7423 */ /* 0x000fc8000000400f */
[C---:B------:R-:W-:Y:S01]  /*2c30*/  FADD R11, R10.reuse, -12583039 ;  /* 0xcb40007f0a0b7421 */ /* 0x040fe20000000000 */
[----:B------:R-:W-:-:S03]  /*2c40*/  SHF.L.U32 R15, R10, 0x17, RZ ;  /* 0x000000170a0f7819 */ /* 0x000fc600000006ff */
[----:B------:R-:W-:-:S04]  /*2c50*/  FFMA R11, R8, 1.4426950216293334961, -R11 ;  /* 0x3fb8aa3b080b7823 */ /* 0x000fc8000000080b */
[----:B------:R-:W-:-:S06]  /*2c60*/  FFMA R11, R8, 1.925963033500011079e-08, R11 ;  /* 0x32a57060080b7823 */ /* 0x000fcc000000000b */
[----:B------:R-:W1:Y:S02]  /*2c70*/  MUFU.EX2 R11, R11 ;  /* 0x0000000b000b7308 */ /* 0x000e640000000800 */
[----:B-1----:R-:W-:-:S07]  /*2c80*/  FFMA R12, R15, R11, R12 ;  /* 0x0000000b0f0c7223 */ /* 0x002fce000000000c */
.L_x_55:
[----:B------:R-:W-:Y:S05]  /*2c90*/  BSYNC.RECONVERGENT B0 ;  /* 0x0000000000007941 */ /* 0x000fea0003800200 */
.L_x_50:
[----:B------:R-:W-:Y:S01]  /*2ca0*/  FADD R10, R12, R13 ;  /* 0x0000000d0c0a7221 */ /* 0x000fe20000000000 */
[----:B------:R-:W-:Y:S01]  /*2cb0*/  BSSY.RECONVERGENT B0, `(.L_x_58) ;  /* 0x000000f000007945 */ /* 0x000fe20003800200 */
[----:B---3--:R-:W-:Y:S02]  /*2cc0*/  FSETP.GT.AND P1, PT, R45, RZ, PT ;  /* 0x000000ff2d00720b */ /* 0x008fe40003f24000 */
[----:B------:R-:W1:Y:S01]  /*2cd0*/  MUFU.RCP R9, R10 ;  /* 0x0000000a00097308 */ /* 0x000e620000001000 */
[----:B------:R-:W-:-:S07]  /*2ce0*/  FSETP.GT.AND P2, PT, R13, -R12, PT ;  /* 0x8000000c0d00720b */ /* 0x000fce0003f44000 */
[----:B------:R-:W2:Y:S01]  /*2cf0*/  FCHK P0, R13, R10 ;  /* 0x0000000a0d007302 */ /* 0x000ea20000000000 */
[----:B-1----:R-:W-:-:S04]  /*2d00*/  FFMA R8, -R10, R9, 1 ;  /* 0x3f8000000a087423 */ /* 0x002fc80000000109 */
[----:B------:R-:W-:-:S04]  /*2d10*/  FFMA R8, R9, R8, R9 ;  /* 0x0000000809087223 */ /* 0x000fc80000000009 */
[----:B------:R-:W-:-:S04]  /*2d20*/  FFMA R9, R8, R13, RZ ;  /* 0x0000000d08097223 */ /* 0x000fc800000000ff */
[----:B------:R-:W-:-:S04]  /*2d30*/  FFMA R11, -R10, R9, R13 ;  /* 0x000000090a0b7223 */ /* 0x000fc8000000010d */
[----:B------:R-:W-:Y:S01]  /*2d40*/  FFMA R8, R8, R11, R9 ;  /* 0x0000000b08087223 */ /* 0x000fe20000000009 */
[----:B--2---:R-:W-:Y:S06]  /*2d50*/  @!P0 BRA `(.L_x_59) ;  /* 0x0000000000108947 */ /* 0x004fec0003800000 */
[----:B------:R-:W-:Y:S01]  /*2d60*/  IMAD.MOV.U32 R9, RZ, RZ, R13 ;  /* 0x000000ffff097224 */ /* 0x000fe200078e000d */
[----:B------:R-:W-:-:S07]  /*2d70*/  MOV R11, 0x2d90 ;  /* 0x00002d90000b7802 */ /* 0x000fce0000000f00 */
[----:B0-----:R-:W-:Y:S05]  /*2d80*/  CALL.REL.NOINC `($__internal_1_$__cuda_sm3x_div_rn_noftz_f32_slowpath) ;  /* 0x0000002000207944 */ /* 0x001fea0003c00000 */
[----:B------:R-:W-:-:S07]  /*2d90*/  IMAD.MOV.U32 R8, RZ, RZ, R12 ;  /* 0x000000ffff087224 */ /* 0x000fce00078e000c */
.L_x_59:
[----:B------:R-:W-:Y:S05]  /*2da0*/  BSYNC.RECONVERGENT B0 ;  /* 0x0000000000007941 */ /* 0x000fea0003800200 */
.L_x_58:
[----:B------:R-:W-:Y:S01]  /*2db0*/  FSEL R8, R8, RZ, P1 ;  /* 0x000000ff08087208 */ /* 0x000fe20000800000 */
[----:B------:R2:W-:Y:S03]  /*2dc0*/  STS [R46+0x1000], R51 ;  /* 0x001000332e007388 */ /* 0x0005e60000000800 */
[----:B------:R-:W-:Y:S01]  /*2dd0*/  FSEL R9, R8, RZ, P2 ;  /* 0x000000ff08097208 */ /* 0x000fe20001000000 */
[----:B------:R2:W-:Y:S04]  /*2de0*/  STS [R46+0x1080], R10 ;  /* 0x0010800a2e007388 */ /* 0x0005e80000000800 */
[----:B------:R2:W-:Y:S02]  /*2df0*/  STS [R46+0x1100], R9 ;  /* 0x001100092e007388 */ /* 0x0005e40000000800 */
.L_x_33:
[----:B------:R-:W-:Y:S05]  /*2e00*/  BSYNC.RECONVERGENT B2 ;  /* 0x0000000000027941 */ /* 0x000fea0003800200 */
.L_x_32:
[----:B------:R-:W-:-:S04]  /*2e10*/  IADD3 R49, PT, PT, R30, R49, RZ ;  /* 0x000000311e317210 */ /* 0x000fc80007ffe0ff */
[----:B------:R-:W-:-:S13]  /*2e20*/  ISETP.GE.U32.AND P0, PT, R49, 0x20, PT ;  /* 0x000000203100780c */ /* 0x000fda0003f06070 */
[----:B------:R-:W-:Y:S05]  /*2e30*/  @!P0 BRA `(.L_x_60) ;  /* 0xffffffec00748947 */ /* 0x000fea000383ffff */
.L_x_31:
[----:B------:R-:W-:Y:S05]  /*2e40*/  BSYNC.RECONVERGENT B3 ;  /* 0x0000000000037941 */ /* 0x000fea0003800200 */
.L_x_30:
[----:B------:R-:W-:Y:S05]  /*2e50*/  WARPSYNC.ALL ;  /* 0x0000000000007948 */ /* 0x000fea0003800000 */
[----:B------:R-:W-:Y:S01]  /*2e60*/  BAR.SYNC.DEFER_BLOCKING 0x0 ;  /* 0x0000000000007b1d */ /* 0x000fe20000010000 */
[----:B------:R-:W-:-:S05]  /*2e70*/  ISETP.GE.AND P0, PT, R42, R37, PT ;  /* 0x000000252a00720c */ /* 0x000fca0003f06270 */
[----:B------:R-:W4:Y:S01]  /*2e80*/  LDCU UR4, c[0x0][0x3a4] ;  /* 0x00007480ff0477ac */ /* 0x000f220008000800 */
[----:B------:R-:W-:Y:S07]  /*2e90*/  BSSY.RECONVERGENT B0, `(.L_x_61) ;  /* 0x000003c000007945 */ /* 0x000fee0003800200 */
[----:B------:R-:W-:Y:S05]  /*2ea0*/  @P0 BRA `(.L_x_62) ;  /* 0x0000000000e80947 */ /* 0x000fea0003800000 */
[----:B0-23--:R-:W0:Y:S01]  /*2eb0*/  LDC R8, c[0x0][0x3a8] ;  /* 0x0000ea00ff087b82 */ /* 0x00de220000000800 */
[----:B------:R-:W-:Y:S02]  /*2ec0*/  MOV R11, R42 ;  /* 0x0000002a000b7202 */ /* 0x000fe40000000f00 */
[----:B0-----:R-:W-:-:S04]  /*2ed0*/  IABS R10, R8 ;  /* 0x00000008000a7213 */ /* 0x001fc80000000000 */
[----:B------:R-:W0:Y:S08]  /*2ee0*/  I2F.RP R12, R10 ;  /* 0x0000000a000c7306 */ /* 0x000e300000209400 */
[----:B0-----:R-:W0:Y:S02]  /*2ef0*/  MUFU.RCP R12, R12 ;  /* 0x0000000c000c7308 */ /* 0x001e240000001000 */
[----:B0-----:R-:W-:-:S06]  /*2f00*/  VIADD R8, R12, 0xffffffe ;  /* 0x0ffffffe0c087836 */ /* 0x001fcc0000000000 */
[----:B-1----:R0:W1:Y:S02]  /*2f10*/  F2I.FTZ.U32.TRUNC.NTZ R9, R8 ;  /* 0x0000000800097305 */ /* 0x002064000021f000 */
[----:B0-----:R-:W-:Y:S02]  /*2f20*/  IMAD.MOV.U32 R8, RZ, RZ, RZ ;  /* 0x000000ffff087224 */ /* 0x001fe400078e00ff */
[----:B-1----:R-:W-:-:S04]  /*2f30*/  IMAD.MOV R13, RZ, RZ, -R9 ;  /* 0x000000ffff0d7224 */ /* 0x002fc800078e0a09 */
[----:B------:R-:W-:-:S04]  /*2f40*/  IMAD R13, R13, R10, RZ ;  /* 0x0000000a0d0d7224 */ /* 0x000fc800078e02ff */
[----:B------:R-:W-:-:S07]  /*2f50*/  IMAD.HI.U32 R16, R9, R13, R8 ;  /* 0x0000000d09107227 */ /* 0x000fce00078e0008 */
.L_x_65:
[----:B0-----:R-:W0:Y:S01]  /*2f60*/  LDC R14, c[0x0][0x3a8] ;  /* 0x0000ea00ff0e7b82 */ /* 0x001e220000000800 */
[----:B------:R-:W-:Y:S01]  /*2f70*/  IABS R9, R11 ;  /* 0x0000000b00097213 */ /* 0x000fe20000000000 */
[----:B------:R-:W-:Y:S04]  /*2f80*/  BSSY.RECONVERGENT B1, `(.L_x_63) ;  /* 0x0000029000017945 */ /* 0x000fe80003800200 */
[----:B------:R-:W-:-:S04]  /*2f90*/  IMAD.HI.U32 R8, R16, R9, RZ ;  /* 0x0000000910087227 */ /* 0x000fc800078e00ff */
[----:B------:R-:W-:Y:S01]  /*2fa0*/  IMAD.MOV R13, RZ, RZ, -R8 ;  /* 0x000000ffff0d7224 */ /* 0x000fe200078e0a08 */
[-C--:B0-----:R-:W-:Y:S02]  /*2fb0*/  IABS R12, R14.reuse ;  /* 0x0000000e000c7213 */ /* 0x081fe40000000000 */
[----:B------:R-:W-:Y:S02]  /*2fc0*/  ISETP.NE.AND P4, PT, R14, RZ, PT ;  /* 0x000000ff0e00720c */ /* 0x000fe40003f85270 */
[-C--:B------:R-:W-:Y:S01]  /*2fd0*/  LOP3.LUT R15, RZ, R14.reuse, RZ, 0x33, !PT ;  /* 0x0000000eff0f7212 */ /* 0x080fe200078e33ff */
[----:B------:R-:W-:Y:S01]  /*2fe0*/  IMAD R9, R12, R13, R9 ;  /* 0x0000000d0c097224 */ /* 0x000fe200078e0209 */
[----:B------:R-:W-:-:S04]  /*2ff0*/  LOP3.LUT R13, R11, R14, RZ, 0x3c, !PT ;  /* 0x0000000e0b0d7212 */ /* 0x000fc800078e3cff */
[----:B------:R-:W-:Y:S02]  /*3000*/  ISETP.GT.U32.AND P1, PT, R10, R9, PT ;  /* 0x000000090a00720c */ /* 0x000fe40003f24070 */
[----:B------:R-:W-:-:S11]  /*3010*/  ISETP.GE.AND P2, PT, R13, RZ, PT ;  /* 0x000000ff0d00720c */ /* 0x000fd60003f46270 */
[----:B------:R-:W-:Y:S01]  /*3020*/  @!P1 IADD3 R9, PT, PT, R9, -R12, RZ ;  /* 0x8000000c09099210 */ /* 0x000fe20007ffe0ff */
[----:B------:R-:W-:-:S03]  /*3030*/  @!P1 VIADD R8, R8, 0x1 ;  /* 0x0000000108089836 */ /* 0x000fc60000000000 */
[----:B------:R-:W-:-:S13]  /*3040*/  ISETP.GE.U32.AND P0, PT, R9, R10, PT ;  /* 0x0000000a0900720c */ /* 0x000fda0003f06070 */
[----:B------:R-:W-:-:S05]  /*3050*/  @P0 VIADD R8, R8, 0x1 ;  /* 0x0000000108080836 */ /* 0x000fca0000000000 */
[----:B------:R-:W-:-:S04]  /*3060*/  @!P2 IADD3 R8, PT, PT, -R8, RZ, RZ ;  /* 0x000000ff0808a210 */ /* 0x000fc80007ffe1ff */
[----:B------:R-:W-:-:S05]  /*3070*/  SEL R13, R15, R8, !P4 ;  /* 0x000000080f0d7207 */ /* 0x000fca0006000000 */
[----:B------:R-:W-:-:S05]  /*3080*/  VIADD R8, R13, UR5 ;  /* 0x000000050d087c36 */ /* 0x000fca0008000000 */
[----:B----4-:R-:W-:-:S13]  /*3090*/  ISETP.GE.AND P0, PT, R8, UR4, PT ;  /* 0x0000000408007c0c */ /* 0x010fda000bf06270 */
[----:B------:R-:W-:Y:S05]  /*30a0*/  @P0 BRA `(.L_x_64) ;  /* 0x0000000000580947 */ /* 0x000fea0003800000 */
[----:B------:R-:W-:Y:S01]  /*30b0*/  IMAD.MOV.U32 R10, RZ, RZ, R12 ;  /* 0x000000ffff0a7224 */ /* 0x000fe200078e000c */
[----:B------:R-:W-:Y:S01]  /*30c0*/  ISETP.GE.AND P1, PT, R11, RZ, PT ;  /* 0x000000ff0b00720c */ /* 0x000fe20003f26270 */
[----:B------:R-:W0:Y:S01]  /*30d0*/  I2F.RP R17, R12 ;  /* 0x0000000c00117306 */ /* 0x000e220000209400 */
[----:B------:R-:W-:Y:S02]  /*30e0*/  IADD3 R8, PT, PT, R9, -R12, RZ ;  /* 0x8000000c09087210 */ /* 0x000fe40007ffe0ff */
[----:B------:R-:W-:-:S04]  /*30f0*/  ISETP.GT.U32.AND P0, PT, R10, R9, PT ;  /* 0x000000090a00720c */ /* 0x000fc80003f04070 */
[----:B------:R-:W-:-:S05]  /*3100*/  SEL R8, R8, R9, !P0 ;  /* 0x0000000908087207 */ /* 0x000fca0004000000 */
[----:B------:R-:W-:Y:S01]  /*3110*/  @!P1 IMAD.MOV R8, RZ, RZ, -R8 ;  /* 0x000000ffff089224 */ /* 0x000fe200078e0a08 */
[----:B0-----:R-:W0:Y:S04]  /*3120*/  MUFU.RCP R17, R17 ;  /* 0x0000001100117308 */ /* 0x001e280000001000 */
[----:B------:R-:W-:-:S05]  /*3130*/  SEL R8, R15, R8, !P4 ;  /* 0x000000080f087207 */ /* 0x000fca0006000000 */
[C---:B------:R-:W-:Y:S02]  /*3140*/  IMAD R9, R13.reuse, R14, R8 ;  /* 0x0000000e0d097224 */ /* 0x040fe400078e0208 */
[----:B------:R-:W-:-:S03]  /*3150*/  IMAD R13, R13, 0x4, R38 ;  /* 0x000000040d0d7824 */ /* 0x000fc600078e0226 */
[----:B------:R-:W-:-:S03]  /*3160*/  LEA R14, R9, R38, 0x2 ;  /* 0x00000026090e7211 */ /* 0x000fc600078e10ff */
[----:B------:R-:W-:Y:S01]  /*3170*/  LDS R13, [R13+0x1100] ;  /* 0x001100000d0d7984 */ /* 0x000fe20000000800 */
[----:B0-----:R-:W-:-:S03]  /*3180*/  VIADD R9, R17, 0xffffffe ;  /* 0x0ffffffe11097836 */ /* 0x001fc60000000000 */
[----:B------:R-:W0:Y:S03]  /*3190*/  LDS R8, [R14+0x1980] ;  /* 0x001980000e087984 */ /* 0x000e260000000800 */
[----:B------:R-:W1:Y:S02]  /*31a0*/  F2I.FTZ.U32.TRUNC.NTZ R9, R9 ;  /* 0x0000000900097305 */ /* 0x000e64000021f000 */
[----:B-1----:R-:W-:-:S04]  /*31b0*/  IMAD.MOV R19, RZ, RZ, -R9 ;  /* 0x000000ffff137224 */ /* 0x002fc800078e0a09 */
[----:B------:R-:W-:Y:S02]  /*31c0*/  IMAD R19, R19, R12, RZ ;  /* 0x0000000c13137224 */ /* 0x000fe400078e02ff */
[----:B0-----:R-:W-:Y:S01]  /*31d0*/  FMUL R15, R13, R8 ;  /* 0x000000080d0f7220 */ /* 0x001fe20000400000 */
[----:B------:R-:W-:-:S04]  /*31e0*/  MOV R8, RZ ;  /* 0x000000ff00087202 */ /* 0x000fc80000000f00 */
[----:B------:R0:W-:Y:S01]  /*31f0*/  STS [R14+0x1980], R15 ;  /* 0x0019800f0e007388 */ /* 0x0001e20000000800 */
[----:B------:R-:W-:-:S07]  /*3200*/  IMAD.HI.U32 R16, R9, R19, R8 ;  /* 0x0000001309107227 */ /* 0x000fce00078e0008 */
.L_x_64:
[----:B------:R-:W-:Y:S05]  /*3210*/  BSYNC.RECONVERGENT B1 ;  /* 0x0000000000017941 */ /* 0x000fea0003800200 */
.L_x_63:
[----:B------:R-:W-:-:S05]  /*3220*/  IMAD.IADD R11, R30, 0x1, R11 ;  /* 0x000000011e0b7824 */ /* 0x000fca00078e020b */
[----:B------:R-:W-:-:S13]  /*3230*/  ISETP.GE.AND P0, PT, R11, R37, PT ;  /* 0x000000250b00720c */ /* 0x000fda0003f06270 */
[----:B------:R-:W-:Y:S05]  /*3240*/  @!P0 BRA `(.L_x_65) ;  /* 0xfffffffc00448947 */ /* 0x000fea000383ffff */
.L_x_62:
[----:B----4-:R-:W-:Y:S05]  /*3250*/  BSYNC.RECONVERGENT B0 ;  /* 0x0000000000007941 */ /* 0x010fea0003800200 */
.L_x_61:
[----:B------:R-:W-:Y:S01]  /*3260*/  BAR.SYNC.DEFER_BLOCKING 0x0 ;  /* 0x0000000000007b1d */ /* 0x000fe20000010000 */
[----:B------:R-:W-:-:S05]  /*3270*/  ISETP.GT.U32.AND P0, PT, R42, 0x1f, PT ;  /* 0x0000001f2a00780c */ /* 0x000fca0003f04070 */
[----:B------:R-:W-:Y:S08]  /*3280*/  BSSY.RECONVERGENT B1, `(.L_x_66) ;  /* 0x00000ee000017945 */ /* 0x000ff00003800200 */
[----:B------:R-:W-:Y:S05]  /*3290*/  @P0 BRA `(.L_x_67) ;  /* 0x0000000c00b00947 */ /* 0x000fea0003800000 */
[----:B---3--:R-:W-:Y:S01]  /*32a0*/  LOP3.LUT R12, R44, 0xf, RZ, 0xc0, !PT ;  /* 0x0000000f2c0c7812 */ /* 0x008fe200078ec0ff */
[----:B------:R-:W-:Y:S01]  /*32b0*/  IMAD.MOV.U32 R11, RZ, RZ, R42 ;  /* 0x000000ffff0b7224 */ /* 0x000fe200078e002a */
[C---:B------:R-:W-:Y:S01]  /*32c0*/  IADD3 R18, PT, PT, -R43.reuse, 0x20, RZ ;  /* 0x000000202b127810 */ /* 0x040fe20007ffe1ff */
[----:B------:R-:W-:Y:S01]  /*32d0*/  VIADD R43, R43, 0xffffffef ;  /* 0xffffffef2b2b7836 */ /* 0x000fe20000000000 */
[----:B------:R-:W-:Y:S01]  /*32e0*/  LOP3.LUT R27, R27, 0x3c, RZ, 0xc0, !PT ;  /* 0x0000003c1b1b7812 */ /* 0x000fe200078ec0ff */
[----:B------:R-:W-:Y:S01]  /*32f0*/  VIADD R12, R12, 0xffffffff ;  /* 0xffffffff0c0c7836 */ /* 0x000fe20000000000 */
[----:B------:R-:W-:Y:S02]  /*3300*/  LOP3.LUT R44, R44, 0x3, RZ, 0xc0, !PT ;  /* 0x000000032c2c7812 */ /* 0x000fe400078ec0ff */
[----:B------:R-:W-:Y:S02]  /*3310*/  IADD3 R19, PT, PT, R41, -0x1, RZ ;  /* 0xffffffff29137810 */ /* 0x000fe40007ffe0ff */
[----:B--2---:R-:W-:-:S07]  /*3320*/  LOP3.LUT R10, R18, 0xfffffff0, RZ, 0xc0, !PT ;  /* 0xfffffff0120a7812 */ /* 0x004fce00078ec0ff */
.L_x_84:
[----:B--2---:R-:W2:Y:S01]  /*3330*/  LDCU UR4, c[0x0][0x3a4] ;  /* 0x00007480ff0477ac */ /* 0x004ea20008000800 */
[----:B0-----:R-:W-:Y:S01]  /*3340*/  IADD3 R8, PT, PT, R11, UR5, RZ ;  /* 0x000000050b087c10 */ /* 0x001fe2000fffe0ff */
[----:B------:R-:W-:Y:S03]  /*3350*/  BSSY.RECONVERGENT B0, `(.L_x_68) ;  /* 0x00000dd000007945 */ /* 0x000fe60003800200 */
[----:B--2---:R-:W-:-:S13]  /*3360*/  ISETP.GE.AND P0, PT, R8, UR4, PT ;  /* 0x0000000408007c0c */ /* 0x004fda000bf06270 */
[----:B------:R-:W-:-:S05]  /*3370*/  @P0 IMAD R8, R11, 0x40, R38 ;  /* 0x000000400b080824 */ /* 0x000fca00078e0226 */
[----:B------:R0:W-:Y:S04]  /*3380*/  @P0 STS.128 [R8+0x1180], RZ ;  /* 0x001180ff08000388 */ /* 0x0001e80000000c00 */
[----:B------:R0:W-:Y:S04]  /*3390*/  @P0 STS.128 [R8+0x1190], RZ ;  /* 0x001190ff08000388 */ /* 0x0001e80000000c00 */
[----:B------:R0:W-:Y:S04]  /*33a0*/  @P0 STS.128 [R8+0x11a0], RZ ;  /* 0x0011a0ff08000388 */ /* 0x0001e80000000c00 */
[----:B------:R0:W-:Y:S01]  /*33b0*/  @P0 STS.128 [R8+0x11b0], RZ ;  /* 0x0011b0ff08000388 */ /* 0x0001e20000000c00 */
[----:B-1-34-:R-:W-:Y:S05]  /*33c0*/  @P0 BRA `(.L_x_69) ;  /* 0x0000000c00540947 */ /* 0x01afea0003800000 */
[----:B0-----:R-:W-:Y:S01]  /*33d0*/  IMAD R8, R11, 0x4, R38 ;  /* 0x000000040b087824 */ /* 0x001fe200078e0226 */
[----:B------:R-:W-:Y:S01]  /*33e0*/  BSSY.RECONVERGENT B2, `(.L_x_70) ;  /* 0x0000011000027945 */ /* 0x000fe20003800200 */
[----:B------:R-:W-:-:S03]  /*33f0*/  ISETP.GE.AND P4, PT, R25, 0x1, PT ;  /* 0x000000011900780c */ /* 0x000fc60003f86270 */
[----:B------:R-:W1:Y:S04]  /*3400*/  LDS R15, [R8+0x1080] ;  /* 0x00108000080f7984 */ /* 0x000e680000000800 */
[----:B------:R0:W2:Y:S01]  /*3410*/  LDS R13, [R8+0x1000] ;  /* 0x00100000080d7984 */ /* 0x0000a20000000800 */
[C---:B-1----:R-:W-:Y:S02]  /*3420*/  IADD3 R9, PT, PT, R15.reuse, 0x1800000, RZ ;  /* 0x018000000f097810 */ /* 0x042fe40007ffe0ff */
[----:B------:R-:W-:Y:S02]  /*3430*/  FSETP.GT.AND P5, PT, R15, RZ, PT ;  /* 0x000000ff0f00720b */ /* 0x000fe40003fa4000 */
[----:B------:R-:W-:-:S04]  /*3440*/  LOP3.LUT R9, R9, 0x7f800000, RZ, 0xc0, !PT ;  /* 0x7f80000009097812 */ /* 0x000fc800078ec0ff */
[----:B------:R-:W-:-:S13]  /*3450*/  ISETP.GT.U32.AND P0, PT, R9, 0x1ffffff, PT ;  /* 0x01ffffff0900780c */ /* 0x000fda0003f04070 */
[----:B0-2---:R-:W-:Y:S05]  /*3460*/  @P0 BRA `(.L_x_71) ;  /* 0x0000000000100947 */ /* 0x005fea0003800000 */
[----:B------:R-:W-:-:S07]  /*3470*/  MOV R14, 0x3490 ;  /* 0x00003490000e7802 */ /* 0x000fce0000000f00 */
[----:B------:R-:W-:Y:S05]  /*3480*/  CALL.REL.NOINC `($__internal_0_$__cuda_sm20_rcp_rn_f32_slowpath) ;  /* 0x0000001400887944 */ /* 0x000fea0003c00000 */
[----:B------:R-:W-:Y:S01]  /*3490*/  IMAD.MOV.U32 R8, RZ, RZ, R15 ;  /* 0x000000ffff087224 */ /* 0x000fe200078e000f */
[----:B------:R-:W-:Y:S06]  /*34a0*/  BRA `(.L_x_72) ;  /* 0x0000000000107947 */ /* 0x000fec0003800000 */
.L_x_71:
[----:B------:R-:W0:Y:S02]  /*34b0*/  MUFU.RCP R8, R15 ;  /* 0x0000000f00087308 */ /* 0x000e240000001000 */
[----:B0-----:R-:W-:-:S04]  /*34c0*/  FFMA R9, R15, R8, -1 ;  /* 0xbf8000000f097423 */ /* 0x001fc80000000008 */
[----:B------:R-:W-:-:S04]  /*34d0*/  FADD.FTZ R9, -R9, -RZ ;  /* 0x800000ff09097221 */ /* 0x000fc80000010100 */
[----:B------:R-:W-:-:S07]  /*34e0*/  FFMA R8, R8, R9, R8 ;  /* 0x0000000908087223 */ /* 0x000fce0000000008 */
.L_x_72:
[----:B------:R-:W-:Y:S05]  /*34f0*/  BSYNC.RECONVERGENT B2 ;  /* 0x0000000000027941 */ /* 0x000fea0003800200 */
.L_x_70:
[----:B------:R-:W-:Y:S01]  /*3500*/  FSEL R8, R8, RZ, P5 ;  /* 0x000000ff08087208 */ /* 0x000fe20002800000 */
[----:B------:R-:W-:Y:S06]  /*3510*/  @!P4 BRA `(.L_x_73) ;  /* 0x0000000400f0c947 */ /* 0x000fec0003800000 */
[----:B------:R-:W-:Y:S01]  /*3520*/  ISETP.GE.AND P0, PT, R32, 0x4, PT ;  /* 0x000000042000780c */ /* 0x000fe20003f06270 */
[----:B------:R-:W-:Y:S01]  /*3530*/  BSSY.RECONVERGENT B2, `(.L_x_74) ;  /* 0x0000046000027945 */ /* 0x000fe20003800200 */
[----:B------:R-:W-:-:S11]  /*3540*/  IMAD.MOV.U32 R14, RZ, RZ, RZ ;  /* 0x000000ffff0e7224 */ /* 0x000fd600078e00ff */
[----:B------:R-:W-:Y:S05]  /*3550*/  @!P0 BRA `(.L_x_75) ;  /* 0x00000004000c8947 */ /* 0x000fea0003800000 */
[----:B------:R-:W-:Y:S01]  /*3560*/  BSSY.RECONVERGENT B3, `(.L_x_76) ;  /* 0x0000041000037945 */ /* 0x000fe20003800200 */
[----:B------:R-:W-:-:S07]  /*3570*/  MOV R14, RZ ;  /* 0x000000ff000e7202 */ /* 0x000fce0000000f00 */
.L_x_77:
[----:B0-----:R-:W-:Y:S01]  /*3580*/  IMAD R17, R11, 0x20, R14 ;  /* 0x000000200b117824 */ /* 0x001fe200078e020e */
[----:B------:R-:W-:Y:S02]  /*3590*/  MOV R9, 0x3bbb989d ;  /* 0x3bbb989d00097802 */ /* 0x000fe40000000f00 */
[----:B------:R-:W-:Y:S01]  /*35a0*/  IADD3 R14, PT, PT, R14, 0x4, RZ ;  /* 0x000000040e0e7810 */ /* 0x000fe20007ffe0ff */
[----:B------:R-:W-:-:S03]  /*35b0*/  IMAD R15, R17, 0x4, R38 ;  /* 0x00000004110f7824 */ /* 0x000fc600078e0226 */
[----:B------:R-:W-:Y:S01]  /*35c0*/  ISETP.NE.AND P0, PT, R14, R27, PT ;  /* 0x0000001b0e00720c */ /* 0x000fe20003f05270 */
[----:B------:R-:W-:Y:S01]  /*35d0*/  IMAD R17, R17, -0x2, R15 ;  /* 0xfffffffe11117824 */ /* 0x000fe200078e020f */
[----:B------:R-:W0:Y:S02]  /*35e0*/  LDS R16, [R15] ;  /* 0x000000000f107984 */ /* 0x000e240000000800 */
[----:B0-----:R-:W-:Y:S01]  /*35f0*/  FADD R20, -R13, R16 ;  /* 0x000000100d147221 */ /* 0x001fe20000000100 */
[----:B------:R-:W-:-:S03]  /*3600*/  IMAD.MOV.U32 R16, RZ, RZ, 0x437c0000 ;  /* 0x437c0000ff107424 */ /* 0x000fc600078e00ff */
[----:B------:R-:W-:-:S04]  /*3610*/  FFMA.SAT R21, R20, R9, 0.5 ;  /* 0x3f00000014157423 */ /* 0x000fc80000002009 */
[----:B------:R-:W-:-:S04]  /*3620*/  FFMA.RM R21, R21, R16, 12582913 ;  /* 0x4b40000115157423 */ /* 0x000fc80000004010 */
[C---:B------:R-:W-:Y:S01]  /*3630*/  FADD R23, R21.reuse, -12583039 ;  /* 0xcb40007f15177421 */ /* 0x040fe20000000000 */
[----:B------:R-:W-:-:S03]  /*3640*/  IMAD.SHL.U32 R21, R21, 0x800000, RZ ;  /* 0x0080000015157824 */ /* 0x000fc600078e00ff */
[----:B------:R-:W-:-:S04]  /*3650*/  FFMA R23, R20, 1.4426950216293334961, -R23 ;  /* 0x3fb8aa3b14177823 */ /* 0x000fc80000000817 */
[----:B------:R-:W-:-:S04]  /*3660*/  FFMA R23, R20, 1.925963033500011079e-08, R23 ;  /* 0x32a5706014177823 */ /* 0x000fc80000000017 */
[----:B------:R-:W0:Y:S02]  /*3670*/  MUFU.EX2 R20, R23 ;  /* 0x0000001700147308 */ /* 0x000e240000000800 */
[----:B0-----:R-:W-:-:S04]  /*3680*/  FMUL R21, R21, R20 ;  /* 0x0000001415157220 */ /* 0x001fc80000400000 */
[----:B------:R-:W-:-:S05]  /*3690*/  FMUL R21, R8, R21 ;  /* 0x0000001508157220 */ /* 0x000fca0000400000 */
[----:B------:R-:W-:-:S04]  /*36a0*/  F2FP.F16.F32.PACK_AB R21, RZ, R21 ;  /* 0x00000015ff15723e */ /* 0x000fc800000000ff */
[----:B------:R-:W-:-:S05]  /*36b0*/  PRMT R22, R21, 0x7610, R22 ;  /* 0x0000761015167816 */ /* 0x000fca0000000016 */
[----:B------:R-:W-:Y:S04]  /*36c0*/  STS.U16 [R17+0x1180], R22 ;  /* 0x0011801611007388 */ /* 0x000fe80000000400 */
[----:B------:R-:W0:Y:S02]  /*36d0*/  LDS R20, [R15+0x4] ;  /* 0x000004000f147984 */ /* 0x000e240000000800 */
[----:B0-----:R-:W-:-:S04]  /*36e0*/  FADD R20, -R13, R20 ;  /* 0x000000140d147221 */ /* 0x001fc80000000100 */
[----:B------:R-:W-:-:S04]  /*36f0*/  FFMA.SAT R21, R20, R9, 0.5 ;  /* 0x3f00000014157423 */ /* 0x000fc80000002009 */
[----:B------:R-:W-:-:S04]  /*3700*/  FFMA.RM R21, R21, R16, 12582913 ;  /* 0x4b40000115157423 */ /* 0x000fc80000004010 */
[C---:B------:R-:W-:Y:S01]  /*3710*/  FADD R23, R21.reuse, -12583039 ;  /* 0xcb40007f15177421 */ /* 0x040fe20000000000 */
[----:B------:R-:W-:-:S03]  /*3720*/  SHF.L.U32 R21, R21, 0x17, RZ ;  /* 0x0000001715157819 */ /* 0x000fc600000006ff */
        /* <DEDUP_REMOVED lines=33> */
[----:B------:R-:W-:-:S05]  /*3940*/  F2FP.F16.F32.PACK_AB R9, RZ, R9 ;  /* 0x00000009ff09723e */ /* 0x000fca00000000ff */
[----:B------:R0:W-:Y:S01]  /*3950*/  STS.U16 [R17+0x1186], R9 ;  /* 0x0011860911007388 */ /* 0x0001e20000000400 */
[----:B------:R-:W-:Y:S05]  /*3960*/  @P0 BRA `(.L_x_77) ;  /* 0xfffffffc00040947 */ /* 0x000fea000383ffff */
[----:B------:R-:W-:Y:S05]  /*3970*/  BSYNC.RECONVERGENT B3 ;  /* 0x0000000000037941 */ /* 0x000fea0003800200 */
.L_x_76:
[----:B------:R-:W-:-:S07]  /*3980*/  IMAD.MOV.U32 R14, RZ, RZ, R27 ;  /* 0x000000ffff0e7224 */ /* 0x000fce00078e001b */
.L_x_75:
[----:B------:R-:W-:Y:S05]  /*3990*/  BSYNC.RECONVERGENT B2 ;  /* 0x0000000000027941 */ /* 0x000fea0003800200 */
.L_x_74:
[----:B------:R-:W-:Y:S01]  /*39a0*/  ISETP.NE.AND P0, PT, R26, RZ, PT ;  /* 0x000000ff1a00720c */ /* 0x000fe20003f05270 */
[----:B------:R-:W-:-:S12]  /*39b0*/  BSSY.RECONVERGENT B2, `(.L_x_73) ;  /* 0x0000032000027945 */ /* 0x000fd80003800200 */
[----:B------:R-:W-:Y:S05]  /*39c0*/  @!P0 BRA `(.L_x_78) ;  /* 0x0000000000c08947 */ /* 0x000fea0003800000 */
[----:B------:R-:W-:Y:S01]  /*39d0*/  IMAD R16, R11, 0x20, R14 ;  /* 0x000000200b107824 */ /* 0x000fe200078e020e */
[----:B------:R-:W-:Y:S01]  /*39e0*/  ISETP.NE.AND P0, PT, R26, 0x1, PT ;  /* 0x000000011a00780c */ /* 0x000fe20003f05270 */
[----:B------:R-:W-:Y:S02]  /*39f0*/  IMAD.MOV.U32 R14, RZ, RZ, 0x3bbb989d ;  /* 0x3bbb989dff0e7424 */ /* 0x000fe400078e00ff */
[----:B------:R-:W-:Y:S01]  /*3a00*/  IMAD.MOV.U32 R15, RZ, RZ, 0x437c0000 ;  /* 0x437c0000ff0f7424 */ /* 0x000fe200078e00ff */
[----:B0-----:R-:W-:-:S05]  /*3a10*/  LEA R9, R16, R38, 0x2 ;  /* 0x0000002610097211 */ /* 0x001fca00078e10ff */
[----:B------:R-:W0:Y:S01]  /*3a20*/  LDS R20, [R9] ;  /* 0x0000000009147984 */ /* 0x000e220000000800 */
[----:B------:R-:W-:Y:S02]  /*3a30*/  IMAD R16, R16, -0x2, R9 ;  /* 0xfffffffe10107824 */ /* 0x000fe400078e0209 */
        /* <DEDUP_REMOVED lines=10> */
[----:B------:R-:W-:-:S05]  /*3ae0*/  F2FP.F16.F32.PACK_AB R17, RZ, R17 ;  /* 0x00000011ff11723e */ /* 0x000fca00000000ff */
[----:B------:R1:W-:Y:S01]  /*3af0*/  STS.U16 [R16+0x1180], R17 ;  /* 0x0011801110007388 */ /* 0x0003e20000000400 */
[----:B------:R-:W-:Y:S05]  /*3b00*/  @!P0 BRA `(.L_x_78) ;  /* 0x0000000000708947 */ /* 0x000fea0003800000 */
[----:B------:R-:W1:Y:S01]  /*3b10*/  LDS R20, [R9+0x4] ;  /* 0x0000040009147984 */ /* 0x000e620000000800 */
[----:B------:R-:W-:Y:S01]  /*3b20*/  ISETP.NE.AND P0, PT, R26, 0x2, PT ;  /* 0x000000021a00780c */ /* 0x000fe20003f05270 */
[----:B-1----:R-:W-:-:S04]  /*3b30*/  FADD R17, -R13, R20 ;  /* 0x000000140d117221 */ /* 0x002fc80000000100 */
        /* <DEDUP_REMOVED lines=24> */
[----:B------:R3:W-:Y:S02]  /*3cc0*/  STS.U16 [R16+0x1184], R13 ;  /* 0x0011840d10007388 */ /* 0x0007e40000000400 */
.L_x_78:
[----:B------:R-:W-:Y:S05]  /*3cd0*/  BSYNC.RECONVERGENT B2 ;  /* 0x0000000000027941 */ /* 0x000fea0003800200 */
.L_x_73:
[----:B------:R-:W-:-:S13]  /*3ce0*/  ISETP.GT.AND P0, PT, R25, 0x1f, PT ;  /* 0x0000001f1900780c */ /* 0x000fda0003f04270 */
[----:B------:R-:W-:Y:S05]  /*3cf0*/  @P0 BRA `(.L_x_69) ;  /* 0x0000000400080947 */ /* 0x000fea0003800000 */
[----:B------:R-:W-:Y:S01]  /*3d00*/  ISETP.GE.U32.AND P0, PT, R43, 0xf, PT ;  /* 0x0000000f2b00780c */ /* 0x000fe20003f06070 */
[----:B------:R-:W-:Y:S01]  /*3d10*/  BSSY.RECONVERGENT B2, `(.L_x_79) ;  /* 0x000001c000027945 */ /* 0x000fe20003800200 */
[----:B------:R-:W-:Y:S02]  /*3d20*/  LOP3.LUT P1, RZ, R18, 0xf, RZ, 0xc0, !PT ;  /* 0x0000000f12ff7812 */ /* 0x000fe4000782c0ff */
[----:B------:R-:W-:-:S09]  /*3d30*/  MOV R8, R24 ;  /* 0x0000001800087202 */ /* 0x000fd20000000f00 */
[----:B------:R-:W-:Y:S05]  /*3d40*/  @!P0 BRA `(.L_x_80) ;  /* 0x0000000000608947 */ /* 0x000fea0003800000 */
[----:B0-----:R-:W-:Y:S02]  /*3d50*/  IMAD.MOV.U32 R9, RZ, RZ, RZ ;  /* 0x000000ffff097224 */ /* 0x001fe400078e00ff */
[----:B------:R-:W-:-:S07]  /*3d60*/  IMAD.MOV.U32 R8, RZ, RZ, R24 ;  /* 0x000000ffff087224 */ /* 0x000fce00078e0018 */
.L_x_81:
[----:B---34-:R-:W-:Y:S01]  /*3d70*/  LEA R13, R11, R8, 0x5 ;  /* 0x000000080b0d7211 */ /* 0x018fe200078e28ff */
[----:B------:R-:W-:Y:S01]  /*3d80*/  VIADD R9, R9, 0x10 ;  /* 0x0000001009097836 */ /* 0x000fe20000000000 */
[----:B------:R-:W-:-:S03]  /*3d90*/  IADD3 R8, PT, PT, R8, 0x10, RZ ;  /* 0x0000001008087810 */ /* 0x000fc60007ffe0ff */
[----:B------:R-:W-:Y:S01]  /*3da0*/  IMAD R13, R13, 0x2, R38 ;  /* 0x000000020d0d7824 */ /* 0x000fe200078e0226 */
[----:B------:R-:W-:-:S04]  /*3db0*/  ISETP.NE.AND P0, PT, R9, R10, PT ;  /* 0x0000000a0900720c */ /* 0x000fc80003f05270 */
[----:B------:R4:W-:Y:S04]  /*3dc0*/  STS.U16 [R13+0x1180], RZ ;  /* 0x001180ff0d007388 */ /* 0x0009e80000000400 */
        /* <DEDUP_REMOVED lines=14> */
[----:B------:R4:W-:Y:S01]  /*3eb0*/  STS.U16 [R13+0x119e], RZ ;  /* 0x00119eff0d007388 */ /* 0x0009e20000000400 */
[----:B------:R-:W-:Y:S05]  /*3ec0*/  @P0 BRA `(.L_x_81) ;  /* 0xfffffffc00a80947 */ /* 0x000fea000383ffff */
.L_x_80:
[----:B------:R-:W-:Y:S05]  /*3ed0*/  BSYNC.RECONVERGENT B2 ;  /* 0x0000000000027941 */ /* 0x000fea0003800200 */
.L_x_79:
[----:B------:R-:W-:Y:S05]  /*3ee0*/  @!P1 BRA `(.L_x_69) ;  /* 0x00000000008c9947 */ /* 0x000fea0003800000 */
[----:B------:R-:W-:Y:S01]  /*3ef0*/  ISETP.GE.U32.AND P0, PT, R12, 0x7, PT ;  /* 0x000000070c00780c */ /* 0x000fe20003f06070 */
[----:B------:R-:W-:Y:S01]  /*3f00*/  BSSY.RECONVERGENT B2, `(.L_x_82) ;  /* 0x000000e000027945 */ /* 0x000fe20003800200 */
[----:B------:R-:W-:-:S11]  /*3f10*/  ISETP.NE.AND P1, PT, R41, RZ, PT ;  /* 0x000000ff2900720c */ /* 0x000fd60003f25270 */
[----:B------:R-:W-:Y:S05]  /*3f20*/  @!P0 BRA `(.L_x_83) ;  /* 0x00000000002c8947 */ /* 0x000fea0003800000 */
[----:B0-----:R-:W-:Y:S01]  /*3f30*/  IMAD R9, R11, 0x20, R8 ;  /* 0x000000200b097824 */ /* 0x001fe200078e0208 */
[----:B------:R-:W-:-:S03]  /*3f40*/  IADD3 R8, PT, PT, R8, 0x8, RZ ;  /* 0x0000000808087810 */ /* 0x000fc60007ffe0ff */
[----:B------:R-:W-:-:S05]  /*3f50*/  IMAD R9, R9, 0x2, R38 ;  /* 0x0000000209097824 */ /* 0x000fca00078e0226 */
[----:B------:R0:W-:Y:S04]  /*3f60*/  STS.U16 [R9+0x1180], RZ ;  /* 0x001180ff09007388 */ /* 0x0001e80000000400 */
[----:B------:R0:W-:Y:S04]  /*3f70*/  STS.U16 [R9+0x1182], RZ ;  /* 0x001182ff09007388 */ /* 0x0001e80000000400 */
[----:B------:R0:W-:Y:S04]  /*3f80*/  STS.U16 [R9+0x1184], RZ ;  /* 0x001184ff09007388 */ /* 0x0001e80000000400 */
[----:B------:R0:W-:Y:S04]  /*3f90*/  STS.U16 [R9+0x1186], RZ ;  /* 0x001186ff09007388 */ /* 0x0001e80000000400 */
[----:B------:R0:W-:Y:S04]  /*3fa0*/  STS.U16 [R9+0x1188], RZ ;  /* 0x001188ff09007388 */ /* 0x0001e80000000400 */
[----:B------:R0:W-:Y:S04]  /*3fb0*/  STS.U16 [R9+0x118a], RZ ;  /* 0x00118aff09007388 */ /* 0x0001e80000000400 */
[----:B------:R0:W-:Y:S04]  /*3fc0*/  STS.U16 [R9+0x118c], RZ ;  /* 0x00118cff09007388 */ /* 0x0001e80000000400 */
[----:B------:R0:W-:Y:S02]  /*3fd0*/  STS.U16 [R9+0x118e], RZ ;  /* 0x00118eff09007388 */ /* 0x0001e40000000400 */
.L_x_83:
[----:B------:R-:W-:Y:S05]  /*3fe0*/  BSYNC.RECONVERGENT B2 ;  /* 0x0000000000027941 */ /* 0x000fea0003800200 */
.L_x_82:
[----:B------:R-:W-:Y:S05]  /*3ff0*/  @!P1 BRA `(.L_x_69) ;  /* 0x0000000000489947 */ /* 0x000fea0003800000 */
[----:B------:R-:W-:Y:S02]  /*4000*/  ISETP.GE.U32.AND P0, PT, R19, 0x3, PT ;  /* 0x000000031300780c */ /* 0x000fe40003f06070 */
[----:B------:R-:W-:-:S11]  /*4010*/  ISETP.NE.AND P1, PT, R44, RZ, PT ;  /* 0x000000ff2c00720c */ /* 0x000fd60003f25270 */
[----:B0-----:R-:W-:Y:S01]  /*4020*/  @P0 IMAD R9, R11, 0x20, R8 ;  /* 0x000000200b090824 */ /* 0x001fe200078e0208 */
[----:B------:R-:W-:-:S03]  /*4030*/  @P0 IADD3 R8, PT, PT, R8, 0x4, RZ ;  /* 0x0000000408080810 */ /* 0x000fc60007ffe0ff */
[----:B------:R-:W-:-:S05]  /*4040*/  @P0 IMAD R9, R9, 0x2, R38 ;  /* 0x0000000209090824 */ /* 0x000fca00078e0226 */
[----:B------:R0:W-:Y:S04]  /*4050*/  @P0 STS.U16 [R9+0x1180], RZ ;  /* 0x001180ff09000388 */ /* 0x0001e80000000400 */
[----:B------:R0:W-:Y:S04]  /*4060*/  @P0 STS.U16 [R9+0x1182], RZ ;  /* 0x001182ff09000388 */ /* 0x0001e80000000400 */
[----:B------:R0:W-:Y:S04]  /*4070*/  @P0 STS.U16 [R9+0x1184], RZ ;  /* 0x001184ff09000388 */ /* 0x0001e80000000400 */
[----:B------:R0:W-:Y:S01]  /*4080*/  @P0 STS.U16 [R9+0x1186], RZ ;  /* 0x001186ff09000388 */ /* 0x0001e20000000400 */
[----:B------:R-:W-:Y:S05]  /*4090*/  @!P1 BRA `(.L_x_69) ;  /* 0x0000000000209947 */ /* 0x000fea0003800000 */
[----:B0-----:R-:W-:Y:S01]  /*40a0*/  IMAD R9, R11, 0x20, R8 ;  /* 0x000000200b097824 */ /* 0x001fe200078e0208 */
[----:B------:R-:W-:-:S03]  /*40b0*/  ISETP.NE.AND P0, PT, R44, 0x1, PT ;  /* 0x000000012c00780c */ /* 0x000fc60003f05270 */
[----:B------:R-:W-:-:S05]  /*40c0*/  IMAD R9, R9, 0x2, R38 ;  /* 0x0000000209097824 */ /* 0x000fca00078e0226 */
[----:B------:R0:W-:Y:S05]  /*40d0*/  STS.U16 [R9+0x1180], RZ ;  /* 0x001180ff09007388 */ /* 0x0001ea0000000400 */
[----:B------:R-:W-:Y:S05]  /*40e0*/  @!P0 BRA `(.L_x_69) ;  /* 0x00000000000c8947 */ /* 0x000fea0003800000 */
[----:B------:R-:W-:Y:S01]  /*40f0*/  ISETP.NE.AND P0, PT, R44, 0x2, PT ;  /* 0x000000022c00780c */ /* 0x000fe20003f05270 */
[----:B------:R0:W-:-:S12]  /*4100*/  STS.U16 [R9+0x1182], RZ ;  /* 0x001182ff09007388 */ /* 0x0001d80000000400 */
[----:B------:R0:W-:Y:S02]  /*4110*/  @P0 STS.U16 [R9+0x1184], RZ ;  /* 0x001184ff09000388 */ /* 0x0001e40000000400 */
.L_x_69:
[----:B------:R-:W-:Y:S05]  /*4120*/  BSYNC.RECONVERGENT B0 ;  /* 0x0000000000007941 */ /* 0x000fea0003800200 */
.L_x_68:
[----:B------:R-:W-:-:S04]  /*4130*/  IADD3 R11, PT, PT, R30, R11, RZ ;  /* 0x0000000b1e0b7210 */ /* 0x000fc80007ffe0ff */
[----:B------:R-:W-:-:S13]  /*4140*/  ISETP.GE.U32.AND P0, PT, R11, 0x20, PT ;  /* 0x000000200b00780c */ /* 0x000fda0003f06070 */
[----:B------:R-:W-:Y:S05]  /*4150*/  @!P0 BRA `(.L_x_84) ;  /* 0xfffffff000748947 */ /* 0x000fea000383ffff */
.L_x_67:
[----:B------:R-:W-:Y:S05]  /*4160*/  BSYNC.RECONVERGENT B1 ;  /* 0x0000000000017941 */ /* 0x000fea0003800200 */
.L_x_66:
[----:B------:R-:W-:Y:S01]  /*4170*/  BAR.SYNC.DEFER_BLOCKING 0x0 ;  /* 0x0000000000007b1d */ /* 0x000fe20000010000 */
[----:B------:R-:W-:-:S05]  /*4180*/  ISETP.GE.AND P0, PT, R42, R37, PT ;  /* 0x000000252a00720c */ /* 0x000fca0003f06270 */
[----:B------:R-:W-:Y:S08]  /*4190*/  BSSY.RECONVERGENT B0, `(.L_x_85) ;  /* 0x0000008000007945 */ /* 0x000ff00003800200 */
[----:B------:R-:W-:Y:S05]  /*41a0*/  @P0 BRA `(.L_x_86) ;  /* 0x0000000000180947 */ /* 0x000fea0003800000 */
[----:B0-23--:R-:W-:-:S07]  /*41b0*/  IMAD.MOV.U32 R8, RZ, RZ, R42 ;  /* 0x000000ffff087224 */ /* 0x00dfce00078e002a */
.L_x_87:
[----:B-1----:R-:W-:Y:S01]  /*41c0*/  IMAD R9, R8, 0x4, R35 ;  /* 0x0000000408097824 */ /* 0x002fe200078e0223 */
[----:B------:R-:W-:-:S04]  /*41d0*/  IADD3 R8, PT, PT, R30, R8, RZ ;  /* 0x000000081e087210 */ /* 0x000fc80007ffe0ff */
[----:B------:R0:W-:Y:S01]  /*41e0*/  STS [R9+0x1980], RZ ;  /* 0x001980ff09007388 */ /* 0x0001e20000000800 */
[----:B------:R-:W-:-:S13]  /*41f0*/  ISETP.GE.AND P0, PT, R8, R37, PT ;  /* 0x000000250800720c */ /* 0x000fda0003f06270 */
[----:B0-----:R-:W-:Y:S05]  /*4200*/  @!P0 BRA `(.L_x_87) ;  /* 0xfffffffc00ec8947 */ /* 0x001fea000383ffff */
.L_x_86:
[----:B------:R-:W-:Y:S05]  /*4210*/  BSYNC.RECONVERGENT B0 ;  /* 0x0000000000007941 */ /* 0x000fea0003800200 */
.L_x_85:
[----:B------:R-:W0:Y:S02]  /*4220*/  LDCU UR4, c[0x0][0x3a8] ;  /* 0x00007500ff0477ac */ /* 0x000e240008000800 */
[----:B0123--:R-:W-:Y:S01]  /*4230*/  IMAD.U32 R9, RZ, RZ, UR4 ;  /* 0x00000004ff097e24 */ /* 0x00ffe2000f8e00ff */
[----:B------:R-:W-:Y:S04]  /*4240*/  BAR.SYNC.DEFER_BLOCKING 0x0 ;  /* 0x0000000000007b1d */ /* 0x000fe80000010000 */
[----:B------:R-:W-:-:S13]  /*4250*/  ISETP.GE.AND P0, PT, R9, 0x10, PT ;  /* 0x000000100900780c */ /* 0x000fda0003f06270 */
[----:B------:R-:W-:Y:S05]  /*4260*/  @!P0 BRA `(.L_x_88) ;  /* 0x0000000000dc8947 */ /* 0x000fea0003800000 */
[----:B------:R-:W0:Y:S01]  /*4270*/  LDCU UR6, c[0x0][0x3a8] ;  /* 0x00007500ff0677ac */ /* 0x000e220008000800 */
[----:B------:R-:W-:-:S05]  /*4280*/  UMOV UR4, URZ ;  /* 0x000000ff00047c82 */ /* 0x000fca0008000000 */
.L_x_90:
[----:B------:R-:W-:-:S13]  /*4290*/  ISETP.GT.U32.AND P0, PT, R42, 0x7f, PT ;  /* 0x0000007f2a00780c */ /* 0x000fda0003f04070 */
[----:B------:R-:W-:Y:S05]  /*42a0*/  @P0 BRA `(.L_x_89) ;  /* 0x0000000000ac0947 */ /* 0x000fea0003800000 */
[----:B------:R-:W1:Y:S01]  /*42b0*/  LDC R43, c[0x0][0x3a8] ;  /* 0x0000ea00ff2b7b82 */ /* 0x000e620000000800 */
[----:B------:R-:W-:-:S04]  /*42c0*/  LEA R41, R0, UR4, 0x4 ;  /* 0x0000000400297c11 */ /* 0x000fc8000f8e20ff */
[----:B-1----:R-:W-:-:S13]  /*42d0*/  ISETP.GE.AND P0, PT, R41, R43, PT ;  /* 0x0000002b2900720c */ /* 0x002fda0003f06270 */
[----:B------:R-:W-:Y:S05]  /*42e0*/  @P0 BRA `(.L_x_89) ;  /* 0x00000000009c0947 */ /* 0x000fea0003800000 */
[----:B------:R-:W1:Y:S01]  /*42f0*/  S2R R44, SR_LANEID ;  /* 0x00000000002c7919 */ /* 0x000e620000000000 */
[----:B------:R-:W-:Y:S05]  /*4300*/  WARPSYNC.ALL ;  /* 0x0000000000007948 */ /* 0x000fea0003800000 */
[----:B------:R-:W-:-:S05]  /*4310*/  IMAD.IADD R16, R0, 0x1, R43 ;  /* 0x0000000100107824 */ /* 0x000fca00078e022b */
[----:B------:R-:W-:-:S04]  /*4320*/  LEA R16, R16, UR4, 0x4 ;  /* 0x0000000410107c11 */ /* 0x000fc8000f8e20ff */
[----:B------:R-:W-:Y:S02]  /*4330*/  LEA R16, R16, R39, 0x1 ;  /* 0x0000002710107211 */ /* 0x000fe400078e08ff */
[--C-:B-1----:R-:W-:Y:S02]  /*4340*/  SHF.R.U32.HI R8, RZ, 0x3, R44.reuse ;  /* 0x00000003ff087819 */ /* 0x102fe4000001162c */
[----:B------:R-:W-:Y:S02]  /*4350*/  LOP3.LUT R9, R44, 0x7, RZ, 0xc0, !PT ;  /* 0x000000072c097812 */ /* 0x000fe400078ec0ff */
[----:B------:R-:W-:Y:S01]  /*4360*/  SHF.R.U32.HI R10, RZ, 0x4, R44 ;  /* 0x00000004ff0a7819 */ /* 0x000fe2000001162c */
[----:B------:R-:W-:-:S03]  /*4370*/  IMAD.SHL.U32 R8, R8, 0x8, RZ ;  /* 0x0000000808087824 */ /* 0x000fc600078e00ff */
[----:B------:R-:W-:Y:S02]  /*4380*/  SHF.L.U32 R10, R10, 0x3, RZ ;  /* 0x000000030a0a7819 */ /* 0x000fe400000006ff */
[----:B------:R-:W-:Y:S01]  /*4390*/  LOP3.LUT R9, R8, 0x8, R9, 0xe2, !PT ;  /* 0x0000000808097812 */ /* 0x000fe200078ee209 */
[----:B------:R-:W-:-:S04]  /*43a0*/  IMAD R8, R41, 0x2, R39 ;  /* 0x0000000229087824 */ /* 0x000fc800078e0227 */
[CCC-:B------:R-:W-:Y:S02]  /*43b0*/  IMAD R17, R9.reuse, R43.reuse, R10.reuse ;  /* 0x0000002b09117224 */ /* 0x1c0fe400078e020a */
[----:B------:R-:W-:Y:S02]  /*43c0*/  IMAD R20, R9, 0x20, R10 ;  /* 0x0000002009147824 */ /* 0x000fe400078e020a */
[C---:B------:R-:W-:Y:S01]  /*43d0*/  IMAD.U32 R16, R17.reuse, 0x2, R16 ;  /* 0x0000000211107824 */ /* 0x040fe200078e0010 */
[----:B------:R-:W-:Y:S01]  /*43e0*/  LEA R12, R17, R8, 0x1 ;  /* 0x00000008110c7211 */ /* 0x000fe200078e08ff */
[C---:B------:R-:W-:Y:S02]  /*43f0*/  IMAD.U32 R45, R20.reuse, 0x2, R6 ;  /* 0x00000002142d7824 */ /* 0x040fe400078e0006 */
[----:B------:R-:W-:Y:S02]  /*4400*/  IMAD.U32 R20, R20, 0x2, R7 ;  /* 0x0000000214147824 */ /* 0x000fe400078e0007 */
[----:B------:R-:W-:Y:S04]  /*4410*/  LDSM.16.MT88.4 R16, [R16] ;  /* 0x000000001010783b */ /* 0x000fe80000004200 */
[----:B------:R-:W-:Y:S04]  /*4420*/  LDSM.16.M88.4 R8, [R45] ;  /* 0x000000002d08783b */ /* 0x000fe80000000200 */
[----:B----4-:R-:W1:Y:S04]  /*4430*/  LDSM.16.MT88.4 R12, [R12] ;  /* 0x000000000c0c783b */ /* 0x010e680000004200 */
[----:B------:R-:W2:Y:S01]  /*4440*/  LDSM.16.M88.4 R20, [R20] ;  /* 0x000000001414783b */ /* 0x000ea20000000200 */
[----:B-1----:R-:W-:Y:S01]  /*4450*/  HMMA.16816.F32 R24, R8, R12, RZ ;  /* 0x0000000c0818723c */ /* 0x002fe200000018ff */
[----:B------:R-:W-:Y:S01]  /*4460*/  IMAD R12, R28, R43, R41 ;  /* 0x0000002b1c0c7224 */ /* 0x000fe200078e0229 */
[----:B------:R-:W-:-:S02]  /*4470*/  SHF.R.U32.HI R43, RZ, 0x1, R43 ;  /* 0x00000001ff2b7819 */ /* 0x000fc4000001162b */
[----:B------:R-:W-:Y:S02]  /*4480*/  LOP3.LUT R13, R44, 0x3, RZ, 0xc0, !PT ;  /* 0x000000032c0d7812 */ /* 0x000fe400078ec0ff */
[----:B------:R-:W-:Y:S02]  /*4490*/  LEA R12, R12, R35, 0x2 ;  /* 0x000000230c0c7211 */ /* 0x000fe400078e10ff */
[----:B------:R-:W-:Y:S01]  /*44a0*/  HMMA.16816.F32 R8, R8, R14, RZ ;  /* 0x0000000e0808723c */ /* 0x000fe200000018ff */
[----:B------:R-:W-:Y:S02]  /*44b0*/  SHF.R.U32.HI R14, RZ, 0x2, R44 ;  /* 0x00000002ff0e7819 */ /* 0x000fe4000001162c */
[----:B------:R-:W-:-:S03]  /*44c0*/  VIADD R12, R12, 0x1980 ;  /* 0x000019800c0c7836 */ /* 0x000fc60000000000 */
[----:B------:R-:W-:-:S05]  /*44d0*/  IMAD R13, R14, R43, R13 ;  /* 0x0000002b0e0d7224 */ /* 0x000fca00078e020d */
[----:B------:R-:W-:Y:S01]  /*44e0*/  LEA R12, R13, R12, 0x3 ;  /* 0x0000000c0d0c7211 */ /* 0x000fe200078e18ff */
[----:B--2---:R-:W-:Y:S04]  /*44f0*/  HMMA.16816.F32 R24, R20, R16, R24 ;  /* 0x000000101418723c */ /* 0x004fe80000001818 */
[----:B------:R-:W-:-:S04]  /*4500*/  IMAD R43, R43, 0x40, R12 ;  /* 0x000000402b2b7824 */ /* 0x000fc800078e020c */
[----:B------:R-:W-:Y:S11]  /*4510*/  HMMA.16816.F32 R8, R20, R18, R8 ;  /* 0x000000121408723c */ /* 0x000ff60000001808 */
[----:B------:R1:W-:Y:S04]  /*4520*/  STS.64 [R12], R24 ;  /* 0x000000180c007388 */ /* 0x0003e80000000a00 */
[----:B------:R1:W-:Y:S04]  /*4530*/  STS.64 [R43], R26 ;  /* 0x0000001a2b007388 */ /* 0x0003e80000000a00 */
[----:B------:R1:W-:Y:S04]  /*4540*/  STS.64 [R12+0x20], R8 ;  /* 0x000020080c007388 */ /* 0x0003e80000000a00 */
[----:B------:R1:W-:Y:S02]  /*4550*/  STS.64 [R43+0x20], R10 ;  /* 0x0000200a2b007388 */ /* 0x0003e40000000a00 */
.L_x_89:
[----:B------:R-:W-:Y:S05]  /*4560*/  WARPSYNC.ALL ;  /* 0x0000000000007948 */ /* 0x000fea0003800000 */
[----:B------:R-:W-:Y:S01]  /*4570*/  UIADD3 UR4, UPT, UPT, UR4, 0x20, URZ ;  /* 0x0000002004047890 */ /* 0x000fe2000fffe0ff */
[----:B01----:R-:W-:Y:S01]  /*4580*/  MOV R9, UR6 ;  /* 0x0000000600097c02 */ /* 0x003fe20008000f00 */
[----:B------:R-:W-:Y:S04]  /*4590*/  BAR.SYNC.DEFER_BLOCKING 0x0 ;  /* 0x0000000000007b1d */ /* 0x000fe80000010000 */
[----:B------:R-:W-:-:S05]  /*45a0*/  VIADD R8, R9, -UR4 ;  /* 0x8000000409087c36 */ /* 0x000fca0008000000 */
[----:B------:R-:W-:-:S04]  /*45b0*/  ISETP.GE.AND P0, PT, R8, 0x10, PT ;  /* 0x000000100800780c */ /* 0x000fc80003f06270 */
[----:B------:R-:W-:-:S13]  /*45c0*/  ISETP.LE.OR P0, PT, R9, UR4, !P0 ;  /* 0x0000000409007c0c */ /* 0x000fda000c703670 */
[----:B------:R-:W-:Y:S05]  /*45d0*/  @!P0 BRA `(.L_x_90) ;  /* 0xfffffffc002c8947 */ /* 0x000fea000383ffff */
.L_x_88:
[----:B------:R-:W-:Y:S01]  /*45e0*/  ISETP.GE.AND P0, PT, R42, R37, PT ;  /* 0x000000252a00720c */ /* 0x000fe20003f06270 */
[----:B------:R-:W-:-:S12]  /*45f0*/  BSSY.RECONVERGENT B0, `(.L_x_91) ;  /* 0x000000c000007945 */ /* 0x000fd80003800200 */
[----:B------:R-:W-:Y:S05]  /*4600*/  @P0 BRA `(.L_x_92) ;  /* 0x0000000000280947 */ /* 0x000fea0003800000 */
[----:B------:R-:W-:-:S07]  /*4610*/  MOV R8, R42 ;  /* 0x0000002a00087202 */ /* 0x000fce0000000f00 */
.L_x_93:
[C---:B------:R-:W-:Y:S01]  /*4620*/  IMAD R10, R8.reuse, 0x4, R35 ;  /* 0x00000004080a7824 */ /* 0x040fe200078e0223 */
[----:B0-----:R-:W-:Y:S01]  /*4630*/  LEA R11, R8, R38, 0x2 ;  /* 0x00000026080b7211 */ /* 0x001fe200078e10ff */
[----:B------:R-:W-:-:S04]  /*4640*/  IMAD.IADD R8, R30, 0x1, R8 ;  /* 0x000000011e087824 */ /* 0x000fc800078e0208 */
[----:B------:R-:W-:Y:S01]  /*4650*/  LDS R10, [R10+0x1980] ;  /* 0x001980000a0a7984 */ /* 0x000fe20000000800 */
[----:B------:R-:W-:-:S03]  /*4660*/  ISETP.GE.AND P0, PT, R8, R37, PT ;  /* 0x000000250800720c */ /* 0x000fc60003f06270 */
[----:B----4-:R-:W0:Y:S02]  /*4670*/  LDS R13, [R11+0x1980] ;  /* 0x001980000b0d7984 */ /* 0x010e240000000800 */
[----:B0-----:R-:W-:-:S05]  /*4680*/  FADD R12, R10, R13 ;  /* 0x0000000d0a0c7221 */ /* 0x001fca0000000000 */
[----:B------:R0:W-:Y:S03]  /*4690*/  STS [R11+0x1980], R12 ;  /* 0x0019800c0b007388 */ /* 0x0001e60000000800 */
[----:B------:R-:W-:Y:S05]  /*46a0*/  @!P0 BRA `(.L_x_93) ;  /* 0xfffffffc00dc8947 */ /* 0x000fea000383ffff */
.L_x_92:
[----:B------:R-:W-:Y:S05]  /*46b0*/  BSYNC.RECONVERGENT B0 ;  /* 0x0000000000007941 */ /* 0x000fea0003800200 */
.L_x_91:
[----:B------:R-:W-:Y:S01]  /*46c0*/  BAR.SYNC.DEFER_BLOCKING 0x0 ;  /* 0x0000000000007b1d */ /* 0x000fe20000010000 */
[----:B------:R-:W-:-:S05]  /*46d0*/  IADD3 R32, PT, PT, R32, -0x20, RZ ;  /* 0xffffffe020207810 */ /* 0x000fca0007ffe0ff */
[----:B------:R-:W-:Y:S05]  /*46e0*/  @!P3 BRA `(.L_x_94) ;  /* 0xffffffc40048b947 */ /* 0x000fea000383ffff */
.L_x_12:
[----:B------:R-:W-:-:S13]  /*46f0*/  ISETP.GE.AND P0, PT, R42, R37, PT ;  /* 0x000000252a00720c */ /* 0x000fda0003f06270 */
[----:B---34-:R-:W-:Y:S05]  /*4700*/  @P0 EXIT ;  /* 0x000000000000094d */ /* 0x018fea0003800000 */
[----:B------:R-:W-:Y:S01]  /*4710*/  IABS R13, R9 ;  /* 0x00000009000d7213 */ /* 0x000fe20000000000 */
[----:B012---:R-:W0:Y:S03]  /*4720*/  LDC R11, c[0x0][0x360] ;  /* 0x0000d800ff0b7b82 */ /* 0x007e260000000800 */
[----:B------:R-:W1:Y:S05]  /*4730*/  I2F.RP R0, R13 ;  /* 0x0000000d00007306 */ /* 0x000e6a0000209400 */
[----:B------:R-:W2:Y:S08]  /*4740*/  LDC R17, c[0x0][0x3a8] ;  /* 0x0000ea00ff117b82 */ /* 0x000eb00000000800 */
[----:B------:R-:W3:Y:S01]  /*4750*/  LDC.64 R2, c[0x0][0x398] ;  /* 0x0000e600ff027b82 */ /* 0x000ee20000000a00 */
[----:B-1----:R-:W1:Y:S02]  /*4760*/  MUFU.RCP R0, R0 ;  /* 0x0000000000007308 */ /* 0x002e640000001000 */
[----:B-1----:R-:W-:-:S06]  /*4770*/  VIADD R4, R0, 0xffffffe ;  /* 0x0ffffffe00047836 */ /* 0x002fcc0000000000 */
[----:B------:R1:W4:Y:S02]  /*4780*/  F2I.FTZ.U32.TRUNC.NTZ R5, R4 ;  /* 0x0000000400057305 */ /* 0x000324000021f000 */
[----:B-1----:R-:W-:Y:S01]  /*4790*/  IMAD.MOV.U32 R4, RZ, RZ, RZ ;  /* 0x000000ffff047224 */ /* 0x002fe200078e00ff */
[----:B----4-:R-:W-:-:S05]  /*47a0*/  IADD3 R6, PT, PT, RZ, -R5, RZ ;  /* 0x80000005ff067210 */ /* 0x010fca0007ffe0ff */
[----:B------:R-:W-:-:S04]  /*47b0*/  IMAD R7, R6, R13, RZ ;  /* 0x0000000d06077224 */ /* 0x000fc800078e02ff */
[----:B0-23--:R-:W-:-:S07]  /*47c0*/  IMAD.HI.U32 R15, R5, R7, R4 ;  /* 0x00000007050f7227 */ /* 0x00dfce00078e0004 */
.L_x_97:
[----:B0-----:R-:W-:Y:S01]  /*47d0*/  IABS R4, R42 ;  /* 0x0000002a00047213 */ /* 0x001fe20000000000 */
[----:B------:R-:W-:Y:S01]  /*47e0*/  BSSY.RECONVERGENT B0, `(.L_x_95) ;  /* 0x0000028000007945 */ /* 0x000fe20003800200 */
[-C--:B------:R-:W-:Y:S02]  /*47f0*/  IABS R19, R17.reuse ;  /* 0x0000001100137213 */ /* 0x080fe40000000000 */
[----:B------:R-:W-:Y:S01]  /*4800*/  ISETP.NE.AND P3, PT, R17, RZ, PT ;  /* 0x000000ff1100720c */ /* 0x000fe20003f65270 */
[----:B------:R-:W-:Y:S01]  /*4810*/  IMAD.HI.U32 R0, R15, R4, RZ ;  /* 0x000000040f007227 */ /* 0x000fe200078e00ff */
[----:B------:R-:W-:-:S04]  /*4820*/  LOP3.LUT R9, RZ, R17, RZ, 0x33, !PT ;  /* 0x00000011ff097212 */ /* 0x000fc800078e33ff */
[----:B------:R-:W-:-:S05]  /*4830*/  IADD3 R5, PT, PT, -R0, RZ, RZ ;  /* 0x000000ff00057210 */ /* 0x000fca0007ffe1ff */
[----:B------:R-:W-:Y:S01]  /*4840*/  IMAD R4, R19, R5, R4 ;  /* 0x0000000513047224 */ /* 0x000fe200078e0204 */
[----:B------:R-:W-:-:S04]  /*4850*/  LOP3.LUT R5, R42, R17, RZ, 0x3c, !PT ;  /* 0x000000112a057212 */ /* 0x000fc800078e3cff */
[----:B------:R-:W-:Y:S02]  /*4860*/  ISETP.GT.U32.AND P1, PT, R13, R4, PT ;  /* 0x000000040d00720c */ /* 0x000fe40003f24070 */
[----:B------:R-:W-:-:S11]  /*4870*/  ISETP.GE.AND P2, PT, R5, RZ, PT ;  /* 0x000000ff0500720c */ /* 0x000fd60003f46270 */
[----:B------:R-:W-:Y:S01]  /*4880*/  @!P1 IMAD.IADD R4, R4, 0x1, -R19 ;  /* 0x0000000104049824 */ /* 0x000fe200078e0a13 */
[----:B------:R-:W-:-:S04]  /*4890*/  @!P1 IADD3 R0, PT, PT, R0, 0x1, RZ ;  /* 0x0000000100009810 */ /* 0x000fc80007ffe0ff */
[----:B------:R-:W-:-:S13]  /*48a0*/  ISETP.GE.U32.AND P0, PT, R4, R13, PT ;  /* 0x0000000d0400720c */ /* 0x000fda0003f06070 */
[----:B------:R-:W-:-:S05]  /*48b0*/  @P0 VIADD R0, R0, 0x1 ;  /* 0x0000000100000836 */ /* 0x000fca0000000000 */
[----:B------:R-:W-:-:S04]  /*48c0*/  @!P2 IADD3 R0, PT, PT, -R0, RZ, RZ ;  /* 0x000000ff0000a210 */ /* 0x000fc80007ffe1ff */
[----:B------:R-:W-:-:S05]  /*48d0*/  SEL R7, R9, R0, !P3 ;  /* 0x0000000009077207 */ /* 0x000fca0005800000 */
[----:B------:R-:W-:-:S05]  /*48e0*/  VIADD R0, R7, UR5 ;  /* 0x0000000507007c36 */ /* 0x000fca0008000000 */
[----:B------:R-:W-:-:S13]  /*48f0*/  ISETP.GE.AND P0, PT, R0, UR7, PT ;  /* 0x0000000700007c0c */ /* 0x000fda000bf06270 */
[----:B------:R-:W-:Y:S05]  /*4900*/  @P0 BRA `(.L_x_96) ;  /* 0x0000000000540947 */ /* 0x000fea0003800000 */
[----:B------:R-:W-:Y:S01]  /*4910*/  ISETP.GE.AND P1, PT, R42, RZ, PT ;  /* 0x000000ff2a00720c */ /* 0x000fe20003f26270 */
[----:B------:R-:W-:Y:S01]  /*4920*/  IMAD.IADD R5, R4, 0x1, -R19 ;  /* 0x0000000104057824 */ /* 0x000fe200078e0a13 */
[----:B------:R-:W-:Y:S01]  /*4930*/  MOV R13, R19 ;  /* 0x00000013000d7202 */ /* 0x000fe20000000f00 */
[----:B------:R-:W0:Y:S03]  /*4940*/  I2F.RP R8, R19 ;  /* 0x0000001300087306 */ /* 0x000e260000209400 */
[----:B------:R-:W-:-:S04]  /*4950*/  ISETP.GT.U32.AND P0, PT, R13, R4, PT ;  /* 0x000000040d00720c */ /* 0x000fc80003f04070 */
[----:B------:R-:W-:-:S04]  /*4960*/  SEL R4, R5, R4, !P0 ;  /* 0x0000000405047207 */ /* 0x000fc80004000000 */
[----:B------:R-:W-:-:S04]  /*4970*/  @!P1 IADD3 R4, PT, PT, -R4, RZ, RZ ;  /* 0x000000ff04049210 */ /* 0x000fc80007ffe1ff */
[----:B------:R-:W-:Y:S01]  /*4980*/  SEL R4, R9, R4, !P3 ;  /* 0x0000000409047207 */ /* 0x000fe20005800000 */
[----:B0-----:R-:W0:Y:S04]  /*4990*/  MUFU.RCP R8, R8 ;  /* 0x0000000800087308 */ /* 0x001e280000001000 */
[----:B------:R-:W-:-:S04]  /*49a0*/  IMAD R5, R7, R17, R4 ;  /* 0x0000001107057224 */ /* 0x000fc800078e0204 */
[----:B------:R-:W-:Y:S02]  /*49b0*/  IMAD R0, R5, 0x4, R38 ;  /* 0x0000000405007824 */ /* 0x000fe400078e0226 */
[----:B------:R-:W-:-:S03]  /*49c0*/  IMAD.IADD R5, R36, 0x1, R5 ;  /* 0x0000000124057824 */ /* 0x000fc600078e0205 */
[----:B------:R-:W1:Y:S01]  /*49d0*/  LDS R9, [R0+0x1980] ;  /* 0x0019800000097984 */ /* 0x000e620000000800 */
[----:B------:R-:W-:Y:S01]  /*49e0*/  IMAD.WIDE R4, R5, 0x4, R2 ;  /* 0x0000000405047825 */ /* 0x000fe200078e0202 */
[----:B0-----:R-:W-:-:S04]  /*49f0*/  IADD3 R6, PT, PT, R8, 0xffffffe, RZ ;  /* 0x0ffffffe08067810 */ /* 0x001fc80007ffe0ff */
[----:B------:R0:W2:Y:S02]  /*4a00*/  F2I.FTZ.U32.TRUNC.NTZ R7, R6 ;  /* 0x0000000600077305 */ /* 0x0000a4000021f000 */
[----:B0-----:R-:W-:Y:S01]  /*4a10*/  IMAD.MOV.U32 R6, RZ, RZ, RZ ;  /* 0x000000ffff067224 */ /* 0x001fe200078e00ff */
[----:B--2---:R-:W-:-:S05]  /*4a20*/  IADD3 R10, PT, PT, RZ, -R7, RZ ;  /* 0x80000007ff0a7210 */ /* 0x004fca0007ffe0ff */
[----:B------:R-:W-:-:S04]  /*4a30*/  IMAD R15, R10, R19, RZ ;  /* 0x000000130a0f7224 */ /* 0x000fc800078e02ff */
[----:B------:R-:W-:Y:S01]  /*4a40*/  IMAD.HI.U32 R15, R7, R15, R6 ;  /* 0x0000000f070f7227 */ /* 0x000fe200078e0006 */
[----:B-1----:R0:W-:Y:S06]  /*4a50*/  STG.E desc[UR8][R4.64], R9 ;  /* 0x0000000904007986 */ /* 0x0021ec000c101908 */
.L_x_96:
[----:B------:R-:W-:Y:S05]  /*4a60*/  BSYNC.RECONVERGENT B0 ;  /* 0x0000000000007941 */ /* 0x000fea0003800200 */
.L_x_95:
[----:B------:R-:W-:-:S04]  /*4a70*/  IADD3 R42, PT, PT, R11, R42, RZ ;  /* 0x0000002a0b2a7210 */ /* 0x000fc80007ffe0ff */
[----:B------:R-:W-:-:S13]  /*4a80*/  ISETP.GE.AND P0, PT, R42, R37, PT ;  /* 0x000000252a00720c */ /* 0x000fda0003f06270 */
[----:B------:R-:W-:Y:S05]  /*4a90*/  @!P0 BRA `(.L_x_97) ;  /* 0xfffffffc004c8947 */ /* 0x000fea000383ffff */
[----:B------:R-:W-:Y:S05]  /*4aa0*/  EXIT ;  /* 0x000000000000794d */ /* 0x000fea0003800000 */
        .weak           $__internal_0_$__cuda_sm20_rcp_rn_f32_slowpath
        .type           $__internal_0_$__cuda_sm20_rcp_rn_f32_slowpath,@function
        .size           $__internal_0_$__cuda_sm20_rcp_rn_f32_slowpath,($__internal_1_$__cuda_sm3x_div_rn_noftz_f32_slowpath - $__internal_0_$__cuda_sm20_rcp_rn_f32_slowpath)
$__internal_0_$__cuda_sm20_rcp_rn_f32_slowpath:
[----:B------:R-:W-:Y:S01]  /*4ab0*/  IMAD.SHL.U32 R9, R15, 0x2, RZ ;  /* 0x000000020f097824 */ /* 0x000fe200078e00ff */
[----:B------:R-:W-:Y:S01]  /*4ac0*/  BSSY.RECONVERGENT B3, `(.L_x_98) ;  /* 0x0000031000037945 */ /* 0x000fe20003800200 */
[----:B------:R-:W-:-:S03]  /*4ad0*/  MOV R8, R15 ;  /* 0x0000000f00087202 */ /* 0x000fc60000000f00 */
[----:B------:R-:W-:-:S04]  /*4ae0*/  SHF.R.U32.HI R9, RZ, 0x18, R9 ;  /* 0x00000018ff097819 */ /* 0x000fc80000011609 */
[----:B------:R-:W-:-:S13]  /*4af0*/  ISETP.NE.U32.AND P0, PT, R9, RZ, PT ;  /* 0x000000ff0900720c */ /* 0x000fda0003f05070 */
[----:B------:R-:W-:Y:S05]  /*4b00*/  @P0 BRA `(.L_x_99) ;  /* 0x0000000000280947 */ /* 0x000fea0003800000 */
[----:B------:R-:W-:-:S05]  /*4b10*/  IMAD.SHL.U32 R9, R8, 0x2, RZ ;  /* 0x0000000208097824 */ /* 0x000fca00078e00ff */
[----:B------:R-:W-:-:S13]  /*4b20*/  ISETP.NE.AND P0, PT, R9, RZ, PT ;  /* 0x000000ff0900720c */ /* 0x000fda0003f05270 */
[----:B------:R-:W-:Y:S01]  /*4b30*/  @P0 FFMA R16, R8, 1.84467440737095516160e+19, RZ ;  /* 0x5f80000008100823 */ /* 0x000fe200000000ff */
[----:B------:R-:W-:Y:S08]  /*4b40*/  @!P0 MUFU.RCP R15, R8 ;  /* 0x00000008000f8308 */ /* 0x000ff00000001000 */
[----:B------:R-:W0:Y:S02]  /*4b50*/  @P0 MUFU.RCP R9, R16 ;  /* 0x0000001000090308 */ /* 0x000e240000001000 */
[----:B0-----:R-:W-:-:S04]  /*4b60*/  @P0 FFMA R17, R16, R9, -1 ;  /* 0xbf80000010110423 */ /* 0x001fc80000000009 */
[----:B------:R-:W-:-:S04]  /*4b70*/  @P0 FADD.FTZ R20, -R17, -RZ ;  /* 0x800000ff11140221 */ /* 0x000fc80000010100 */
[----:B------:R-:W-:-:S04]  /*4b80*/  @P0 FFMA R9, R9, R20, R9 ;  /* 0x0000001409090223 */ /* 0x000fc80000000009 */
[----:B------:R-:W-:Y:S01]  /*4b90*/  @P0 FFMA R15, R9, 1.84467440737095516160e+19, RZ ;  /* 0x5f800000090f0823 */ /* 0x000fe200000000ff */
[----:B------:R-:W-:Y:S06]  /*4ba0*/  BRA `(.L_x_100) ;  /* 0x0000000000887947 */ /* 0x000fec0003800000 */
.L_x_99:
[----:B------:R-:W-:-:S04]  /*4bb0*/  IADD3 R22, PT, PT, R9, -0xfd, RZ ;  /* 0xffffff0309167810 */ /* 0x000fc80007ffe0ff */
[----:B------:R-:W-:-:S13]  /*4bc0*/  ISETP.GT.U32.AND P0, PT, R22, 0x1, PT ;  /* 0x000000011600780c */ /* 0x000fda0003f04070 */
[----:B------:R-:W-:Y:S05]  /*4bd0*/  @P0 BRA `(.L_x_101) ;  /* 0x0000000000780947 */ /* 0x000fea0003800000 */
[----:B------:R-:W-:Y:S01]  /*4be0*/  LOP3.LUT R15, R8, 0x7fffff, RZ, 0xc0, !PT ;  /* 0x007fffff080f7812 */ /* 0x000fe200078ec0ff */
[----:B------:R-:W-:Y:S01]  /*4bf0*/  IMAD.MOV.U32 R21, RZ, RZ, 0x3 ;  /* 0x00000003ff157424 */ /* 0x000fe200078e00ff */
[----:B------:R-:W-:Y:S02]  /*4c00*/  IADD3 R9, PT, PT, R9, -0xfc, RZ ;  /* 0xffffff0409097810 */ /* 0x000fe40007ffe0ff */
[----:B------:R-:W-:Y:S02]  /*4c10*/  LOP3.LUT R15, R15, 0x3f800000, RZ, 0xfc, !PT ;  /* 0x3f8000000f0f7812 */ /* 0x000fe400078efcff */
[----:B------:R-:W-:Y:S02]  /*4c20*/  SHF.L.U32 R21, R21, R22, RZ ;  /* 0x0000001615157219 */ /* 0x000fe400000006ff */
[----:B------:R-:W0:Y:S02]  /*4c30*/  MUFU.RCP R16, R15 ;  /* 0x0000000f00107308 */ /* 0x000e240000001000 */
[----:B0-----:R-:W-:-:S04]  /*4c40*/  FFMA R17, R15, R16, -1 ;  /* 0xbf8000000f117423 */ /* 0x001fc80000000010 */
[----:B------:R-:W-:-:S04]  /*4c50*/  FADD.FTZ R17, -R17, -RZ ;  /* 0x800000ff11117221 */ /* 0x000fc80000010100 */
[CCC-:B------:R-:W-:Y:S01]  /*4c60*/  FFMA.RM R20, R16.reuse, R17.reuse, R16.reuse ;  /* 0x0000001110147223 */ /* 0x1c0fe20000004010 */
[----:B------:R-:W-:-:S04]  /*4c70*/  FFMA.RP R17, R16, R17, R16 ;  /* 0x0000001110117223 */ /* 0x000fc80000008010 */
[C---:B------:R-:W-:Y:S02]  /*4c80*/  LOP3.LUT R16, R20.reuse, 0x7fffff, RZ, 0xc0, !PT ;  /* 0x007fffff14107812 */ /* 0x040fe400078ec0ff */
[----:B------:R-:W-:Y:S02]  /*4c90*/  FSETP.NEU.FTZ.AND P0, PT, R20, R17, PT ;  /* 0x000000111400720b */ /* 0x000fe40003f1d000 */
[----:B------:R-:W-:Y:S02]  /*4ca0*/  LOP3.LUT R16, R16, 0x800000, RZ, 0xfc, !PT ;  /* 0x0080000010107812 */ /* 0x000fe400078efcff */
[----:B------:R-:W-:Y:S02]  /*4cb0*/  SEL R17, RZ, 0xffffffff, !P0 ;  /* 0xffffffffff117807 */ /* 0x000fe40004000000 */
[----:B------:R-:W-:Y:S02]  /*4cc0*/  LOP3.LUT R21, R21, R16, RZ, 0xc0, !PT ;  /* 0x0000001015157212 */ /* 0x000fe400078ec0ff */
[----:B------:R-:W-:-:S02]  /*4cd0*/  IADD3 R17, PT, PT, -R17, RZ, RZ ;  /* 0x000000ff11117210 */ /* 0x000fc40007ffe1ff */
[-C--:B------:R-:W-:Y:S02]  /*4ce0*/  SHF.R.U32.HI R21, RZ, R22.reuse, R21 ;  /* 0x00000016ff157219 */ /* 0x080fe40000011615 */
[--C-:B------:R-:W-:Y:S02]  /*4cf0*/  LOP3.LUT P1, RZ, R17, R22, R16.reuse, 0xf8, !PT ;  /* 0x0000001611ff7212 */ /* 0x100fe4000782f810 */
[C---:B------:R-:W-:Y:S02]  /*4d00*/  LOP3.LUT P0, RZ, R21.reuse, 0x1, RZ, 0xc0, !PT ;  /* 0x0000000115ff7812 */ /* 0x040fe4000780c0ff */
[----:B------:R-:W-:Y:S02]  /*4d10*/  LOP3.LUT P2, RZ, R21, 0x2, RZ, 0xc0, !PT ;  /* 0x0000000215ff7812 */ /* 0x000fe4000784c0ff */
[----:B------:R-:W-:Y:S02]  /*4d20*/  SHF.R.U32.HI R9, RZ, R9, R16 ;  /* 0x00000009ff097219 */ /* 0x000fe40000011610 */
[----:B------:R-:W-:-:S02]  /*4d30*/  PLOP3.LUT P0, PT, P0, P1, P2, 0xe0, 0x0 ;  /* 0x000000000000781c */ /* 0x000fc40000703c20 */
[----:B------:R-:W-:Y:S02]  /*4d40*/  LOP3.LUT P1, RZ, R8, 0x7fffff, RZ, 0xc0, !PT ;  /* 0x007fffff08ff7812 */ /* 0x000fe4000782c0ff */
[----:B------:R-:W-:-:S05]  /*4d50*/  SEL R15, RZ, 0x1, !P0 ;  /* 0x00000001ff0f7807 */ /* 0x000fca0004000000 */
[----:B------:R-:W-:-:S05]  /*4d60*/  IMAD.MOV R15, RZ, RZ, -R15 ;  /* 0x000000ffff0f7224 */ /* 0x000fca00078e0a0f */
[----:B------:R-:W-:-:S13]  /*4d70*/  ISETP.GE.AND P0, PT, R15, RZ, PT ;  /* 0x000000ff0f00720c */ /* 0x000fda0003f06270 */
[----:B------:R-:W-:-:S05]  /*4d80*/  @!P0 VIADD R9, R9, 0x1 ;  /* 0x0000000109098836 */ /* 0x000fca0000000000 */
[----:B------:R-:W-:-:S04]  /*4d90*/  @!P1 SHF.L.U32 R9, R9, 0x1, RZ ;  /* 0x0000000109099819 */ /* 0x000fc800000006ff */
[----:B------:R-:W-:Y:S01]  /*4da0*/  LOP3.LUT R15, R9, 0x80000000, R8, 0xf8, !PT ;  /* 0x80000000090f7812 */ /* 0x000fe200078ef808 */
[----:B------:R-:W-:Y:S06]  /*4db0*/  BRA `(.L_x_100) ;  /* 0x0000000000047947 */ /* 0x000fec0003800000 */
.L_x_101:
[----:B------:R0:W1:Y:S02]  /*4dc0*/  MUFU.RCP R15, R8 ;  /* 0x00000008000f7308 */ /* 0x0000640000001000 */
.L_x_100:
[----:B------:R-:W-:Y:S05]  /*4dd0*/  BSYNC.RECONVERGENT B3 ;  /* 0x0000000000037941 */ /* 0x000fea0003800200 */
.L_x_98:
[----:B0-----:R-:W-:Y:S01]  /*4de0*/  IMAD.MOV.U32 R8, RZ, RZ, R14 ;  /* 0x000000ffff087224 */ /* 0x001fe200078e000e */
[----:B------:R-:W-:-:S04]  /*4df0*/  MOV R9, 0x0 ;  /* 0x0000000000097802 */ /* 0x000fc80000000f00 */
[----:B-1----:R-:W-:Y:S05]  /*4e00*/  RET.REL.NODEC R8 `(_Z32flashattn_forward_wmma_v3_kernelPK6__halfS1_S1_Pfiiif) ;  /* 0xffffffb0087c7950 */ /* 0x002fea0003c3ffff */
        .weak           $__internal_1_$__cuda_sm3x_div_rn_noftz_f32_slowpath
        .type           $__internal_1_$__cuda_sm3x_div_rn_noftz_f32_slowpath,@function
        .size           $__internal_1_$__cuda_sm3x_div_rn_noftz_f32_slowpath,(.L_x_115 - $__internal_1_$__cuda_sm3x_div_rn_noftz_f32_slowpath)
$__internal_1_$__cuda_sm3x_div_rn_noftz_f32_slowpath:
[--C-:B------:R-:W-:Y:S01]  /*4e10*/  SHF.R.U32.HI R13, RZ, 0x17, R10.reuse ;  /* 0x00000017ff0d7819 */ /* 0x100fe2000001160a */
[----:B------:R-:W-:Y:S01]  /*4e20*/  BSSY.RECONVERGENT B1, `(.L_x_102) ;  /* 0x0000064000017945 */ /* 0x000fe20003800200 */
[----:B------:R-:W-:Y:S01]  /*4e30*/  SHF.R.U32.HI R8, RZ, 0x17, R9 ;  /* 0x00000017ff087819 */ /* 0x000fe20000011609 */
[----:B------:R-:W-:Y:S01]  /*4e40*/  IMAD.MOV.U32 R14, RZ, RZ, R10 ;  /* 0x000000ffff0e7224 */ /* 0x000fe200078e000a */
[----:B------:R-:W-:Y:S02]  /*4e50*/  LOP3.LUT R13, R13, 0xff, RZ, 0xc0, !PT ;  /* 0x000000ff0d0d7812 */ /* 0x000fe400078ec0ff */
[----:B------:R-:W-:-:S03]  /*4e60*/  LOP3.LUT R18, R8, 0xff, RZ, 0xc0, !PT ;  /* 0x000000ff08127812 */ /* 0x000fc600078ec0ff */
[----:B------:R-:W-:Y:S01]  /*4e70*/  VIADD R16, R13, 0xffffffff ;  /* 0xffffffff0d107836 */ /* 0x000fe20000000000 */
[----:B------:R-:W-:-:S04]  /*4e80*/  IADD3 R15, PT, PT, R18, -0x1, RZ ;  /* 0xffffffff120f7810 */ /* 0x000fc80007ffe0ff */
[----:B------:R-:W-:-:S04]  /*4e90*/  ISETP.GT.U32.AND P0, PT, R16, 0xfd, PT ;  /* 0x000000fd1000780c */ /* 0x000fc80003f04070 */
[----:B------:R-:W-:-:S13]  /*4ea0*/  ISETP.GT.U32.OR P0, PT, R15, 0xfd, P0 ;  /* 0x000000fd0f00780c */ /* 0x000fda0000704470 */
[----:B------:R-:W-:Y:S01]  /*4eb0*/  @!P0 MOV R12, RZ ;  /* 0x000000ff000c8202 */ /* 0x000fe20000000f00 */
[----:B------:R-:W-:Y:S06]  /*4ec0*/  @!P0 BRA `(.L_x_103) ;  /* 0x0000000000608947 */ /* 0x000fec0003800000 */
[----:B------:R-:W-:Y:S01]  /*4ed0*/  FSETP.GTU.FTZ.AND P0, PT, |R9|, +INF , PT ;  /* 0x7f8000000900780b */ /* 0x000fe20003f1c200 */
[----:B------:R-:W-:Y:S01]  /*4ee0*/  IMAD.MOV.U32 R8, RZ, RZ, R10 ;  /* 0x000000ffff087224 */ /* 0x000fe200078e000a */
[----:B------:R-:W-:-:S04]  /*4ef0*/  FSETP.GTU.FTZ.AND P4, PT, |R10|, +INF , PT ;  /* 0x7f8000000a00780b */ /* 0x000fc80003f9c200 */
[----:B------:R-:W-:-:S13]  /*4f00*/  PLOP3.LUT P0, PT, P0, P4, PT, 0xf8, 0x8f ;  /* 0x00000000008f781c */ /* 0x000fda0000709f70 */
[----:B------:R-:W-:Y:S05]  /*4f10*/  @P0 BRA `(.L_x_104) ;  /* 0x00000004004c0947 */ /* 0x000fea0003800000 */
[----:B------:R-:W-:-:S13]  /*4f20*/  LOP3.LUT P0, RZ, R14, 0x7fffffff, R9, 0xc8, !PT ;  /* 0x7fffffff0eff7812 */ /* 0x000fda000780c809 */
[----:B------:R-:W-:Y:S05]  /*4f30*/  @!P0 BRA `(.L_x_105) ;  /* 0x00000004003c8947 */ /* 0x000fea0003800000 */
[C---:B------:R-:W-:Y:S02]  /*4f40*/  FSETP.NEU.FTZ.AND P4, PT, |R9|.reuse, +INF , PT ;  /* 0x7f8000000900780b */ /* 0x040fe40003f9d200 */
[----:B------:R-:W-:Y:S02]  /*4f50*/  FSETP.NEU.FTZ.AND P5, PT, |R8|, +INF , PT ;  /* 0x7f8000000800780b */ /* 0x000fe40003fbd200 */
[----:B------:R-:W-:-:S11]  /*4f60*/  FSETP.NEU.FTZ.AND P0, PT, |R9|, +INF , PT ;  /* 0x7f8000000900780b */ /* 0x000fd60003f1d200 */
[----:B------:R-:W-:Y:S05]  /*4f70*/  @!P5 BRA !P4, `(.L_x_105) ;  /* 0x00000004002cd947 */ /* 0x000fea0006000000 */
[----:B------:R-:W-:-:S04]  /*4f80*/  LOP3.LUT P4, RZ, R9, 0x7fffffff, RZ, 0xc0, !PT ;  /* 0x7fffffff09ff7812 */ /* 0x000fc8000788c0ff */
[----:B------:R-:W-:-:S13]  /*4f90*/  PLOP3.LUT P4, PT, P5, P4, PT, 0x2f, 0xf2 ;  /* 0x0000000000f2781c */ /* 0x000fda0002f88577 */
[----:B------:R-:W-:Y:S05]  /*4fa0*/  @P4 BRA `(.L_x_106) ;  /* 0x0000000400184947 */ /* 0x000fea0003800000 */
[----:B------:R-:W-:-:S04]  /*4fb0*/  LOP3.LUT P4, RZ, R14, 0x7fffffff, RZ, 0xc0, !PT ;  /* 0x7fffffff0eff7812 */ /* 0x000fc8000788c0ff */
[----:B------:R-:W-:-:S13]  /*4fc0*/  PLOP3.LUT P0, PT, P0, P4, PT, 0x2f, 0xf2 ;  /* 0x0000000000f2781c */ /* 0x000fda0000708577 */
[----:B------:R-:W-:Y:S05]  /*4fd0*/  @P0 BRA `(.L_x_107) ;  /* 0x0000000400000947 */ /* 0x000fea0003800000 */
[----:B------:R-:W-:Y:S02]  /*4fe0*/  ISETP.GE.AND P0, PT, R15, RZ, PT ;  /* 0x000000ff0f00720c */ /* 0x000fe40003f06270 */
[----:B------:R-:W-:-:S11]  /*4ff0*/  ISETP.GE.AND P4, PT, R16, RZ, PT ;  /* 0x000000ff1000720c */ /* 0x000fd60003f86270 */
[----:B------:R-:W-:Y:S01]  /*5000*/  @P0 MOV R12, RZ ;  /* 0x000000ff000c0202 */ /* 0x000fe20000000f00 */
[----:B------:R-:W-:Y:S02]  /*5010*/  @!P0 IMAD.MOV.U32 R12, RZ, RZ, -0x40 ;  /* 0xffffffc0ff0c8424 */ /* 0x000fe400078e00ff */
[----:B------:R-:W-:Y:S01]  /*5020*/  @!P0 FFMA R9, R9, 1.84467440737095516160e+19, RZ ;  /* 0x5f80000009098823 */ /* 0x000fe200000000ff */
[----:B------:R-:W-:Y:S02]  /*5030*/  @!P4 FFMA R14, R8, 1.84467440737095516160e+19, RZ ;  /* 0x5f800000080ec823 */ /* 0x000fe400000000ff */
[----:B------:R-:W-:-:S07]  /*5040*/  @!P4 IADD3 R12, PT, PT, R12, 0x40, RZ ;  /* 0x000000400c0cc810 */ /* 0x000fce0007ffe0ff */
.L_x_103:
[----:B------:R-:W-:Y:S01]  /*5050*/  LEA R15, R13, 0xc0800000, 0x17 ;  /* 0xc08000000d0f7811 */ /* 0x000fe200078eb8ff */
[----:B------:R-:W-:Y:S04]  /*5060*/  BSSY.RECONVERGENT B4, `(.L_x_108) ;  /* 0x0000036000047945 */ /* 0x000fe80003800200 */
[----:B------:R-:W-:Y:S01]  /*5070*/  IMAD.IADD R15, R14, 0x1, -R15 ;  /* 0x000000010e0f7824 */ /* 0x000fe200078e0a0f */
[----:B------:R-:W-:-:S03]  /*5080*/  IADD3 R14, PT, PT, R18, -0x7f, RZ ;  /* 0xffffff81120e7810 */ /* 0x000fc60007ffe0ff */
[----:B------:R0:W1:Y:S01]  /*5090*/  MUFU.RCP R16, R15 ;  /* 0x0000000f00107308 */ /* 0x0000620000001000 */
[----:B------:R-:W-:Y:S01]  /*50a0*/  FADD.FTZ R17, -R15, -RZ ;  /* 0x800000ff0f117221 */ /* 0x000fe20000010100 */
[C---:B------:R-:W-:Y:S01]  /*50b0*/  IMAD R8, R14.reuse, -0x800000, R9 ;  /* 0xff8000000e087824 */ /* 0x040fe200078e0209 */
[----:B0-----:R-:W-:-:S05]  /*50c0*/  IADD3 R15, PT, PT, R14, 0x7f, -R13 ;  /* 0x0000007f0e0f7810 */ /* 0x001fca0007ffe80d */
[----:B------:R-:W-:Y:S02]  /*50d0*/  IMAD.IADD R15, R15, 0x1, R12 ;  /* 0x000000010f0f7824 */ /* 0x000fe400078e020c */
[----:B-1----:R-:W-:-:S04]  /*50e0*/  FFMA R19, R16, R17, 1 ;  /* 0x3f80000010137423 */ /* 0x002fc80000000011 */
[----:B------:R-:W-:-:S04]  /*50f0*/  FFMA R9, R16, R19, R16 ;  /* 0x0000001310097223 */ /* 0x000fc80000000010 */
[----:B------:R-:W-:-:S04]  /*5100*/  FFMA R16, R8, R9, RZ ;  /* 0x0000000908107223 */ /* 0x000fc800000000ff */
[----:B------:R-:W-:-:S04]  /*5110*/  FFMA R18, R17, R16, R8 ;  /* 0x0000001011127223 */ /* 0x000fc80000000008 */
[----:B------:R-:W-:-:S04]  /*5120*/  FFMA R18, R9, R18, R16 ;  /* 0x0000001209127223 */ /* 0x000fc80000000010 */
[----:B------:R-:W-:-:S04]  /*5130*/  FFMA R17, R17, R18, R8 ;  /* 0x0000001211117223 */ /* 0x000fc80000000008 */
[----:B------:R-:W-:-:S05]  /*5140*/  FFMA R8, R9, R17, R18 ;  /* 0x0000001109087223 */ /* 0x000fca0000000012 */
[----:B------:R-:W-:-:S04]  /*5150*/  SHF.R.U32.HI R13, RZ, 0x17, R8 ;  /* 0x00000017ff0d7819 */ /* 0x000fc80000011608 */
[----:B------:R-:W-:-:S04]  /*5160*/  LOP3.LUT R13, R13, 0xff, RZ, 0xc0, !PT ;  /* 0x000000ff0d0d7812 */ /* 0x000fc800078ec0ff */
[----:B------:R-:W-:-:S05]  /*5170*/  IADD3 R16, PT, PT, R13, R15, RZ ;  /* 0x0000000f0d107210 */ /* 0x000fca0007ffe0ff */
[----:B------:R-:W-:-:S05]  /*5180*/  VIADD R12, R16, 0xffffffff ;  /* 0xffffffff100c7836 */ /* 0x000fca0000000000 */
[----:B------:R-:W-:-:S13]  /*5190*/  ISETP.GE.U32.AND P0, PT, R12, 0xfe, PT ;  /* 0x000000fe0c00780c */ /* 0x000fda0003f06070 */
[----:B------:R-:W-:Y:S05]  /*51a0*/  @!P0 BRA `(.L_x_109) ;  /* 0x0000000000808947 */ /* 0x000fea0003800000 */
[----:B------:R-:W-:-:S13]  /*51b0*/  ISETP.GT.AND P0, PT, R16, 0xfe, PT ;  /* 0x000000fe1000780c */ /* 0x000fda0003f04270 */
[----:B------:R-:W-:Y:S05]  /*51c0*/  @P0 BRA `(.L_x_110) ;  /* 0x00000000006c0947 */ /* 0x000fea0003800000 */
[----:B------:R-:W-:-:S13]  /*51d0*/  ISETP.GE.AND P0, PT, R16, 0x1, PT ;  /* 0x000000011000780c */ /* 0x000fda0003f06270 */
[----:B------:R-:W-:Y:S05]  /*51e0*/  @P0 BRA `(.L_x_111) ;  /* 0x0000000000740947 */ /* 0x000fea0003800000 */
[----:B------:R-:W-:Y:S02]  /*51f0*/  ISETP.GE.AND P0, PT, R16, -0x18, PT ;  /* 0xffffffe81000780c */ /* 0x000fe40003f06270 */
[----:B------:R-:W-:-:S11]  /*5200*/  LOP3.LUT R8, R8, 0x80000000, RZ, 0xc0, !PT ;  /* 0x8000000008087812 */ /* 0x000fd600078ec0ff */
[----:B------:R-:W-:Y:S05]  /*5210*/  @!P0 BRA `(.L_x_111) ;  /* 0x0000000000688947 */ /* 0x000fea0003800000 */
[CC--:B------:R-:W-:Y:S01]  /*5220*/  FFMA.RZ R12, R9.reuse, R17.reuse, R18 ;  /* 0x00000011090c7223 */ /* 0x0c0fe2000000c012 */
[C---:B------:R-:W-:Y:S01]  /*5230*/  IADD3 R14, PT, PT, R16.reuse, 0x20, RZ ;  /* 0x00000020100e7810 */ /* 0x040fe20007ffe0ff */
[----:B------:R-:W-:Y:S01]  /*5240*/  IMAD.MOV R15, RZ, RZ, -R16 ;  /* 0x000000ffff0f7224 */ /* 0x000fe200078e0a10 */
[----:B------:R-:W-:Y:S02]  /*5250*/  ISETP.NE.AND P5, PT, R16, RZ, PT ;  /* 0x000000ff1000720c */ /* 0x000fe40003fa5270 */
[----:B------:R-:W-:Y:S01]  /*5260*/  LOP3.LUT R13, R12, 0x7fffff, RZ, 0xc0, !PT ;  /* 0x007fffff0c0d7812 */ /* 0x000fe200078ec0ff */
[CCC-:B------:R-:W-:Y:S01]  /*5270*/  FFMA.RP R12, R9.reuse, R17.reuse, R18.reuse ;  /* 0x00000011090c7223 */ /* 0x1c0fe20000008012 */
[----:B------:R-:W-:Y:S01]  /*5280*/  FFMA.RM R9, R9, R17, R18 ;  /* 0x0000001109097223 */ /* 0x000fe20000004012 */
[----:B------:R-:W-:Y:S02]  /*5290*/  ISETP.NE.AND P4, PT, R16, RZ, PT ;  /* 0x000000ff1000720c */ /* 0x000fe40003f85270 */
[----:B------:R-:W-:-:S02]  /*52a0*/  LOP3.LUT R13, R13, 0x800000, RZ, 0xfc, !PT ;  /* 0x008000000d0d7812 */ /* 0x000fc400078efcff */
[----:B------:R-:W-:Y:S02]  /*52b0*/  FSETP.NEU.FTZ.AND P0, PT, R12, R9, PT ;  /* 0x000000090c00720b */ /* 0x000fe40003f1d000 */
[----:B------:R-:W-:Y:S02]  /*52c0*/  SHF.L.U32 R14, R13, R14, RZ ;  /* 0x0000000e0d0e7219 */ /* 0x000fe400000006ff */
[----:B------:R-:W-:Y:S02]  /*52d0*/  SEL R12, R15, RZ, P5 ;  /* 0x000000ff0f0c7207 */ /* 0x000fe40002800000 */
[----:B------:R-:W-:Y:S02]  /*52e0*/  ISETP.NE.AND P4, PT, R14, RZ, P4 ;  /* 0x000000ff0e00720c */ /* 0x000fe40002785270 */
[----:B------:R-:W-:Y:S02]  /*52f0*/  SHF.R.U32.HI R12, RZ, R12, R13 ;  /* 0x0000000cff0c7219 */ /* 0x000fe4000001160d */
[----:B------:R-:W-:-:S02]  /*5300*/  PLOP3.LUT P0, PT, P0, P4, PT, 0xf8, 0x8f ;  /* 0x00000000008f781c */ /* 0x000fc40000709f70 */
[----:B------:R-:W-:Y:S02]  /*5310*/  SHF.R.U32.HI R14, RZ, 0x1, R12 ;  /* 0x00000001ff0e7819 */ /* 0x000fe4000001160c */
[----:B------:R-:W-:-:S04]  /*5320*/  SEL R9, RZ, 0x1, !P0 ;  /* 0x00000001ff097807 */ /* 0x000fc80004000000 */
[----:B------:R-:W-:-:S04]  /*5330*/  LOP3.LUT R9, R9, 0x1, R14, 0xf8, !PT ;  /* 0x0000000109097812 */ /* 0x000fc800078ef80e */
[----:B------:R-:W-:-:S04]  /*5340*/  LOP3.LUT R9, R9, R12, RZ, 0xc0, !PT ;  /* 0x0000000c09097212 */ /* 0x000fc800078ec0ff */
[----:B------:R-:W-:-:S04]  /*5350*/  IADD3 R9, PT, PT, R14, R9, RZ ;  /* 0x000000090e097210 */ /* 0x000fc80007ffe0ff */
[----:B------:R-:W-:Y:S01]  /*5360*/  LOP3.LUT R8, R9, R8, RZ, 0xfc, !PT ;  /* 0x0000000809087212 */ /* 0x000fe200078efcff */
[----:B------:R-:W-:Y:S06]  /*5370*/  BRA `(.L_x_111) ;  /* 0x0000000000107947 */ /* 0x000fec0003800000 */
.L_x_110:
[----:B------:R-:W-:-:S04]  /*5380*/  LOP3.LUT R8, R8, 0x80000000, RZ, 0xc0, !PT ;  /* 0x8000000008087812 */ /* 0x000fc800078ec0ff */
[----:B------:R-:W-:Y:S01]  /*5390*/  LOP3.LUT R8, R8, 0x7f800000, RZ, 0xfc, !PT ;  /* 0x7f80000008087812 */ /* 0x000fe200078efcff */
[----:B------:R-:W-:Y:S06]  /*53a0*/  BRA `(.L_x_111) ;  /* 0x0000000000047947 */ /* 0x000fec0003800000 */
.L_x_109:
[----:B------:R-:W-:-:S07]  /*53b0*/  IMAD R8, R15, 0x800000, R8 ;  /* 0x008000000f087824 */ /* 0x000fce00078e0208 */
.L_x_111:
[----:B------:R-:W-:Y:S05]  /*53c0*/  BSYNC.RECONVERGENT B4 ;  /* 0x0000000000047941 */ /* 0x000fea0003800200 */
.L_x_108:
[----:B------:R-:W-:Y:S05]  /*53d0*/  BRA `(.L_x_112) ;  /* 0x0000000000207947 */ /* 0x000fea0003800000 */
.L_x_107:
[----:B------:R-:W-:-:S04]  /*53e0*/  LOP3.LUT R8, R14, 0x80000000, R9, 0x48, !PT ;  /* 0x800000000e087812 */ /* 0x000fc800078e4809 */
[----:B------:R-:W-:Y:S01]  /*53f0*/  LOP3.LUT R8, R8, 0x7f800000, RZ, 0xfc, !PT ;  /* 0x7f80000008087812 */ /* 0x000fe200078efcff */
[----:B------:R-:W-:Y:S06]  /*5400*/  BRA `(.L_x_112) ;  /* 0x0000000000147947 */ /* 0x000fec0003800000 */
.L_x_106:
[----:B------:R-:W-:Y:S01]  /*5410*/  LOP3.LUT R8, R14, 0x80000000, R9, 0x48, !PT ;  /* 0x800000000e087812 */ /* 0x000fe200078e4809 */
[----:B------:R-:W-:Y:S06]  /*5420*/  BRA `(.L_x_112) ;  /* 0x00000000000c7947 */ /* 0x000fec0003800000 */
.L_x_105:
[----:B------:R-:W0:Y:S01]  /*5430*/  MUFU.RSQ R8, -QNAN ;  /* 0xffc0000000087908 */ /* 0x000e220000001400 */
[----:B------:R-:W-:Y:S05]  /*5440*/  BRA `(.L_x_112) ;  /* 0x0000000000047947 */ /* 0x000fea0003800000 */
.L_x_104:
[----:B------:R-:W-:-:S07]  /*5450*/  FADD.FTZ R8, R9, R8 ;  /* 0x0000000809087221 */ /* 0x000fce0000010000 */
.L_x_112:
[----:B------:R-:W-:Y:S05]  /*5460*/  BSYNC.RECONVERGENT B1 ;  /* 0x0000000000017941 */ /* 0x000fea0003800200 */
.L_x_102:
[----:B0-----:R-:W-:Y:S01]  /*5470*/  MOV R12, R8 ;  /* 0x00000008000c7202 */ /* 0x001fe20000000f00 */
[----:B------:R-:W-:Y:S01]  /*5480*/  IMAD.MOV.U32 R8, RZ, RZ, R11 ;  /* 0x000000ffff087224 */ /* 0x000fe200078e000b */
[----:B------:R-:W-:-:S04]  /*5490*/  MOV R9, 0x0 ;  /* 0x0000000000097802 */ /* 0x000fc80000000f00 */
[----:B------:R-:W-:Y:S05]  /*54a0*/  RET.REL.NODEC R8 `(_Z32flashattn_forward_wmma_v3_kernelPK6__halfS1_S1_Pfiiif) ;  /* 0xffffffa808d47950 */ /* 0x000fea0003c3ffff */
.L_x_113:
[----:B------:R-:W-:-:S00]  /*54b0*/  BRA `(.L_x_113) ;  /* 0xfffffffc00fc7947 */ /* 0x000fc0000383ffff */
[----:B------:R-:W-:-:S00]  /*54c0*/  NOP ;  /* 0x0000000000007918 */ /* 0x000fc00000000000 */
        /* <DEDUP_REMOVED lines=11> */
.L_x_115:


//--------------------- .nv.shared._Z32flashattn_forward_wmma_v3_kernelPK6__halfS1_S1_Pfiiif --------------------------
	.section	.nv.shared._Z32flashattn_forward_wmma_v3_kernelPK6__halfS1_S1_Pfiiif,"aw",@nobits
	.sectionflags	@""
	.align	16
	.zero		1024


//--------------------- .nv.shared.reserved.0     --------------------------
	.section	.nv.shared.reserved.0,"aw",@nobits
	.weak		__nv_reservedSMEM_offset_0_alias
	.size		__nv_reservedSMEM_offset_0_alias, 0, 64
	.other		__nv_reservedSMEM_offset_0_alias,@"STO_CUDA_RESERVED_SHARED STV_DEFAULT"
__nv_reservedSMEM_offset_0_alias:
	.zero		0
	.zero		64


//--------------------- .nv.constant0._Z32flashattn_forward_wmma_v3_kernelPK6__halfS1_S1_Pfiiif --------------------------
	.section	.nv.constant0._Z32flashattn_forward_wmma_v3_kernelPK6__halfS1_S1_Pfiiif,"a",@progbits
	.sectionflags	@""
	.align	4
.nv.constant0._Z32flashattn_forward_wmma_v3_kernelPK6__halfS1_S1_Pfiiif:
	.zero		944


//--------------------- SYMBOLS --------------------------

	.type		.nv.reservedSmem.offset0,@object
	.size		.nv.reservedSmem.offset0,0x4
	.type		.nv.reservedSmem.cap,@object
	.size		.nv.reservedSmem.cap,0x4
